//
// Generated by NVIDIA NVVM Compiler
//
// Compiler Build ID: CL-36424714
// Cuda compilation tools, release 13.0, V13.0.88
// Based on NVVM 20.0.0
//

.version 9.0
.target sm_100
.address_size 64

	// .globl	_Z15update_velocityiPfS_S_f

.visible .entry _Z15update_velocityiPfS_S_f(
	.param .u32 _Z15update_velocityiPfS_S_f_param_0,
	.param .u64 .ptr .align 1 _Z15update_velocityiPfS_S_f_param_1,
	.param .u64 .ptr .align 1 _Z15update_velocityiPfS_S_f_param_2,
	.param .u64 .ptr .align 1 _Z15update_velocityiPfS_S_f_param_3,
	.param .f32 _Z15update_velocityiPfS_S_f_param_4
)
{
	.reg .pred 	%p<16>;
	.reg .b32 	%r<59>;
	.reg .b32 	%f<401>;
	.reg .b64 	%rd<42>;
	.reg .b64 	%fd<57>;

	ld.param.u32 	%r26, [_Z15update_velocityiPfS_S_f_param_0];
	ld.param.u64 	%rd4, [_Z15update_velocityiPfS_S_f_param_1];
	ld.param.u64 	%rd5, [_Z15update_velocityiPfS_S_f_param_3];
	ld.param.f32 	%f61, [_Z15update_velocityiPfS_S_f_param_4];
	cvta.to.global.u64 	%rd1, %rd5;
	cvta.to.global.u64 	%rd2, %rd4;
	mov.u32 	%r27, %ctaid.x;
	mov.u32 	%r28, %ntid.x;
	mul.lo.s32 	%r1, %r27, %r28;
	mov.u32 	%r2, %tid.x;
	add.s32 	%r3, %r1, %r2;
	setp.ge.s32 	%p1, %r3, %r26;
	@%p1 bra 	$L__BB0_21;
	setp.lt.s32 	%p2, %r3, 1;
	mov.f32 	%f398, 0f00000000;
	mov.f32 	%f399, %f398;
	mov.f32 	%f400, %f398;
	@%p2 bra 	$L__BB0_10;
	mul.lo.s32 	%r30, %r3, 3;
	mul.wide.u32 	%rd6, %r30, 4;
	add.s64 	%rd7, %rd2, %rd6;
	ld.global.f32 	%f1, [%rd7];
	ld.global.f32 	%f2, [%rd7+4];
	ld.global.f32 	%f3, [%rd7+8];
	setp.lt.u32 	%p3, %r3, 4;
	mov.f32 	%f400, 0f00000000;
	mov.b32 	%r51, 0;
	mov.f32 	%f399, %f400;
	mov.f32 	%f398, %f400;
	@%p3 bra 	$L__BB0_5;
	mov.f32 	%f400, 0f00000000;
	mov.b32 	%r53, 0;
	and.b32  	%r51, %r3, 2147483644;
$L__BB0_4:
	.pragma "nounroll";
	mul.lo.s32 	%r32, %r53, 3;
	mul.wide.u32 	%rd8, %r32, 4;
	add.s64 	%rd9, %rd2, %rd8;
	ld.global.f32 	%f66, [%rd9];
	sub.f32 	%f67, %f66, %f1;
	ld.global.f32 	%f68, [%rd9+4];
	sub.f32 	%f69, %f68, %f2;
	ld.global.f32 	%f70, [%rd9+8];
	sub.f32 	%f71, %f70, %f3;
	mul.f32 	%f72, %f69, %f69;
	fma.rn.f32 	%f73, %f67, %f67, %f72;
	fma.rn.f32 	%f74, %f71, %f71, %f73;
	mul.wide.u32 	%rd10, %r53, 4;
	add.s64 	%rd11, %rd1, %rd10;
	ld.global.f32 	%f75, [%rd11];
	cvt.f64.f32 	%fd1, %f75;
	mul.f64 	%fd2, %fd1, 0d3DD257B4D002790D;
	cvt.f64.f32 	%fd3, %f74;
	div.rn.f64 	%fd4, %fd2, %fd3;
	cvt.rn.f32.f64 	%f76, %fd4;
	sqrt.rn.f32 	%f77, %f74;
	rcp.rn.f32 	%f78, %f77;
	mul.f32 	%f79, %f67, %f78;
	mul.f32 	%f80, %f79, %f76;
	fma.rn.f32 	%f81, %f61, %f80, %f398;
	mul.f32 	%f82, %f69, %f78;
	mul.f32 	%f83, %f82, %f76;
	fma.rn.f32 	%f84, %f61, %f83, %f399;
	mul.f32 	%f85, %f71, %f78;
	mul.f32 	%f86, %f85, %f76;
	fma.rn.f32 	%f87, %f61, %f86, %f400;
	ld.global.f32 	%f88, [%rd9+12];
	sub.f32 	%f89, %f88, %f1;
	ld.global.f32 	%f90, [%rd9+16];
	sub.f32 	%f91, %f90, %f2;
	ld.global.f32 	%f92, [%rd9+20];
	sub.f32 	%f93, %f92, %f3;
	mul.f32 	%f94, %f91, %f91;
	fma.rn.f32 	%f95, %f89, %f89, %f94;
	fma.rn.f32 	%f96, %f93, %f93, %f95;
	ld.global.f32 	%f97, [%rd11+4];
	cvt.f64.f32 	%fd5, %f97;
	mul.f64 	%fd6, %fd5, 0d3DD257B4D002790D;
	cvt.f64.f32 	%fd7, %f96;
	div.rn.f64 	%fd8, %fd6, %fd7;
	cvt.rn.f32.f64 	%f98, %fd8;
	sqrt.rn.f32 	%f99, %f96;
	rcp.rn.f32 	%f100, %f99;
	mul.f32 	%f101, %f89, %f100;
	mul.f32 	%f102, %f101, %f98;
	fma.rn.f32 	%f103, %f61, %f102, %f81;
	mul.f32 	%f104, %f91, %f100;
	mul.f32 	%f105, %f104, %f98;
	fma.rn.f32 	%f106, %f61, %f105, %f84;
	mul.f32 	%f107, %f93, %f100;
	mul.f32 	%f108, %f107, %f98;
	fma.rn.f32 	%f109, %f61, %f108, %f87;
	add.s32 	%r33, %r32, 6;
	mul.wide.u32 	%rd12, %r33, 4;
	add.s64 	%rd13, %rd2, %rd12;
	ld.global.f32 	%f110, [%rd13];
	sub.f32 	%f111, %f110, %f1;
	ld.global.f32 	%f112, [%rd13+4];
	sub.f32 	%f113, %f112, %f2;
	ld.global.f32 	%f114, [%rd13+8];
	sub.f32 	%f115, %f114, %f3;
	mul.f32 	%f116, %f113, %f113;
	fma.rn.f32 	%f117, %f111, %f111, %f116;
	fma.rn.f32 	%f118, %f115, %f115, %f117;
	ld.global.f32 	%f119, [%rd11+8];
	cvt.f64.f32 	%fd9, %f119;
	mul.f64 	%fd10, %fd9, 0d3DD257B4D002790D;
	cvt.f64.f32 	%fd11, %f118;
	div.rn.f64 	%fd12, %fd10, %fd11;
	cvt.rn.f32.f64 	%f120, %fd12;
	sqrt.rn.f32 	%f121, %f118;
	rcp.rn.f32 	%f122, %f121;
	mul.f32 	%f123, %f111, %f122;
	mul.f32 	%f124, %f123, %f120;
	fma.rn.f32 	%f125, %f61, %f124, %f103;
	mul.f32 	%f126, %f113, %f122;
	mul.f32 	%f127, %f126, %f120;
	fma.rn.f32 	%f128, %f61, %f127, %f106;
	mul.f32 	%f129, %f115, %f122;
	mul.f32 	%f130, %f129, %f120;
	fma.rn.f32 	%f131, %f61, %f130, %f109;
	add.s32 	%r34, %r32, 9;
	mul.wide.u32 	%rd14, %r34, 4;
	add.s64 	%rd15, %rd2, %rd14;
	ld.global.f32 	%f132, [%rd15];
	sub.f32 	%f133, %f132, %f1;
	ld.global.f32 	%f134, [%rd15+4];
	sub.f32 	%f135, %f134, %f2;
	ld.global.f32 	%f136, [%rd15+8];
	sub.f32 	%f137, %f136, %f3;
	mul.f32 	%f138, %f135, %f135;
	fma.rn.f32 	%f139, %f133, %f133, %f138;
	fma.rn.f32 	%f140, %f137, %f137, %f139;
	ld.global.f32 	%f141, [%rd11+12];
	cvt.f64.f32 	%fd13, %f141;
	mul.f64 	%fd14, %fd13, 0d3DD257B4D002790D;
	cvt.f64.f32 	%fd15, %f140;
	div.rn.f64 	%fd16, %fd14, %fd15;
	cvt.rn.f32.f64 	%f142, %fd16;
	sqrt.rn.f32 	%f143, %f140;
	rcp.rn.f32 	%f144, %f143;
	mul.f32 	%f145, %f133, %f144;
	mul.f32 	%f146, %f145, %f142;
	fma.rn.f32 	%f398, %f61, %f146, %f125;
	mul.f32 	%f147, %f135, %f144;
	mul.f32 	%f148, %f147, %f142;
	fma.rn.f32 	%f399, %f61, %f148, %f128;
	mul.f32 	%f149, %f137, %f144;
	mul.f32 	%f150, %f149, %f142;
	fma.rn.f32 	%f400, %f61, %f150, %f131;
	add.s32 	%r53, %r53, 4;
	setp.eq.s32 	%p4, %r53, %r51;
	@%p4 bra 	$L__BB0_5;
	bra.uni 	$L__BB0_4;
$L__BB0_5:
	and.b32  	%r5, %r3, 3;
	setp.eq.s32 	%p5, %r5, 0;
	@%p5 bra 	$L__BB0_10;
	setp.eq.s32 	%p6, %r5, 1;
	@%p6 bra 	$L__BB0_8;
	mul.lo.s32 	%r35, %r51, 3;
	mul.wide.u32 	%rd16, %r35, 4;
	add.s64 	%rd17, %rd2, %rd16;
	ld.global.f32 	%f152, [%rd17];
	sub.f32 	%f153, %f152, %f1;
	ld.global.f32 	%f154, [%rd17+4];
	sub.f32 	%f155, %f154, %f2;
	ld.global.f32 	%f156, [%rd17+8];
	sub.f32 	%f157, %f156, %f3;
	mul.f32 	%f158, %f155, %f155;
	fma.rn.f32 	%f159, %f153, %f153, %f158;
	fma.rn.f32 	%f160, %f157, %f157, %f159;
	mul.wide.u32 	%rd18, %r51, 4;
	add.s64 	%rd19, %rd1, %rd18;
	ld.global.f32 	%f161, [%rd19];
	cvt.f64.f32 	%fd17, %f161;
	mul.f64 	%fd18, %fd17, 0d3DD257B4D002790D;
	cvt.f64.f32 	%fd19, %f160;
	div.rn.f64 	%fd20, %fd18, %fd19;
	cvt.rn.f32.f64 	%f162, %fd20;
	sqrt.rn.f32 	%f163, %f160;
	rcp.rn.f32 	%f164, %f163;
	mul.f32 	%f165, %f153, %f164;
	mul.f32 	%f166, %f165, %f162;
	fma.rn.f32 	%f167, %f61, %f166, %f398;
	mul.f32 	%f168, %f155, %f164;
	mul.f32 	%f169, %f168, %f162;
	fma.rn.f32 	%f170, %f61, %f169, %f399;
	mul.f32 	%f171, %f157, %f164;
	mul.f32 	%f172, %f171, %f162;
	fma.rn.f32 	%f173, %f61, %f172, %f400;
	ld.global.f32 	%f174, [%rd17+12];
	sub.f32 	%f175, %f174, %f1;
	ld.global.f32 	%f176, [%rd17+16];
	sub.f32 	%f177, %f176, %f2;
	ld.global.f32 	%f178, [%rd17+20];
	sub.f32 	%f179, %f178, %f3;
	mul.f32 	%f180, %f177, %f177;
	fma.rn.f32 	%f181, %f175, %f175, %f180;
	fma.rn.f32 	%f182, %f179, %f179, %f181;
	ld.global.f32 	%f183, [%rd19+4];
	cvt.f64.f32 	%fd21, %f183;
	mul.f64 	%fd22, %fd21, 0d3DD257B4D002790D;
	cvt.f64.f32 	%fd23, %f182;
	div.rn.f64 	%fd24, %fd22, %fd23;
	cvt.rn.f32.f64 	%f184, %fd24;
	sqrt.rn.f32 	%f185, %f182;
	rcp.rn.f32 	%f186, %f185;
	mul.f32 	%f187, %f175, %f186;
	mul.f32 	%f188, %f187, %f184;
	fma.rn.f32 	%f398, %f61, %f188, %f167;
	mul.f32 	%f189, %f177, %f186;
	mul.f32 	%f190, %f189, %f184;
	fma.rn.f32 	%f399, %f61, %f190, %f170;
	mul.f32 	%f191, %f179, %f186;
	mul.f32 	%f192, %f191, %f184;
	fma.rn.f32 	%f400, %f61, %f192, %f173;
	add.s32 	%r51, %r51, 2;
$L__BB0_8:
	and.b32  	%r36, %r3, 1;
	setp.eq.b32 	%p7, %r36, 1;
	not.pred 	%p8, %p7;
	@%p8 bra 	$L__BB0_10;
	mul.lo.s32 	%r37, %r51, 3;
	mul.wide.u32 	%rd20, %r37, 4;
	add.s64 	%rd21, %rd2, %rd20;
	ld.global.f32 	%f193, [%rd21];
	sub.f32 	%f194, %f193, %f1;
	ld.global.f32 	%f195, [%rd21+4];
	sub.f32 	%f196, %f195, %f2;
	ld.global.f32 	%f197, [%rd21+8];
	sub.f32 	%f198, %f197, %f3;
	mul.f32 	%f199, %f196, %f196;
	fma.rn.f32 	%f200, %f194, %f194, %f199;
	fma.rn.f32 	%f201, %f198, %f198, %f200;
	mul.wide.u32 	%rd22, %r51, 4;
	add.s64 	%rd23, %rd1, %rd22;
	ld.global.f32 	%f202, [%rd23];
	cvt.f64.f32 	%fd25, %f202;
	mul.f64 	%fd26, %fd25, 0d3DD257B4D002790D;
	cvt.f64.f32 	%fd27, %f201;
	div.rn.f64 	%fd28, %fd26, %fd27;
	cvt.rn.f32.f64 	%f203, %fd28;
	sqrt.rn.f32 	%f204, %f201;
	rcp.rn.f32 	%f205, %f204;
	mul.f32 	%f206, %f194, %f205;
	mul.f32 	%f207, %f206, %f203;
	fma.rn.f32 	%f398, %f61, %f207, %f398;
	mul.f32 	%f208, %f196, %f205;
	mul.f32 	%f209, %f208, %f203;
	fma.rn.f32 	%f399, %f61, %f209, %f399;
	mul.f32 	%f210, %f198, %f205;
	mul.f32 	%f211, %f210, %f203;
	fma.rn.f32 	%f400, %f61, %f211, %f400;
$L__BB0_10:
	add.s32 	%r58, %r3, 1;
	setp.ge.s32 	%p9, %r58, %r26;
	@%p9 bra 	$L__BB0_20;
	mul.lo.s32 	%r38, %r3, 3;
	mul.wide.s32 	%rd24, %r38, 4;
	add.s64 	%rd25, %rd2, %rd24;
	ld.global.f32 	%f25, [%rd25];
	ld.global.f32 	%f26, [%rd25+4];
	ld.global.f32 	%f27, [%rd25+8];
	not.b32 	%r39, %r1;
	add.s32 	%r40, %r26, %r39;
	sub.s32 	%r9, %r40, %r2;
	sub.s32 	%r41, %r26, %r3;
	add.s32 	%r42, %r41, -2;
	setp.lt.u32 	%p10, %r42, 3;
	@%p10 bra 	$L__BB0_15;
	mul.lo.s32 	%r43, %r2, 3;
	mad.lo.s32 	%r55, %r1, 3, %r43;
	and.b32  	%r44, %r9, -4;
	neg.s32 	%r54, %r44;
	mov.u32 	%r56, %r3;
$L__BB0_13:
	.pragma "nounroll";
	add.s32 	%r45, %r56, 1;
	add.s32 	%r46, %r55, 3;
	mul.wide.s32 	%rd26, %r46, 4;
	add.s64 	%rd27, %rd2, %rd26;
	ld.global.f32 	%f213, [%rd27];
	sub.f32 	%f214, %f213, %f25;
	ld.global.f32 	%f215, [%rd27+4];
	sub.f32 	%f216, %f215, %f26;
	ld.global.f32 	%f217, [%rd27+8];
	sub.f32 	%f218, %f217, %f27;
	mul.f32 	%f219, %f216, %f216;
	fma.rn.f32 	%f220, %f214, %f214, %f219;
	fma.rn.f32 	%f221, %f218, %f218, %f220;
	mul.wide.s32 	%rd28, %r45, 4;
	add.s64 	%rd29, %rd1, %rd28;
	ld.global.f32 	%f222, [%rd29];
	cvt.f64.f32 	%fd29, %f222;
	mul.f64 	%fd30, %fd29, 0d3DD257B4D002790D;
	cvt.f64.f32 	%fd31, %f221;
	div.rn.f64 	%fd32, %fd30, %fd31;
	cvt.rn.f32.f64 	%f223, %fd32;
	sqrt.rn.f32 	%f224, %f221;
	rcp.rn.f32 	%f225, %f224;
	mul.f32 	%f226, %f214, %f225;
	mul.f32 	%f227, %f226, %f223;
	fma.rn.f32 	%f228, %f61, %f227, %f398;
	mul.f32 	%f229, %f216, %f225;
	mul.f32 	%f230, %f229, %f223;
	fma.rn.f32 	%f231, %f61, %f230, %f399;
	mul.f32 	%f232, %f218, %f225;
	mul.f32 	%f233, %f232, %f223;
	fma.rn.f32 	%f234, %f61, %f233, %f400;
	ld.global.f32 	%f235, [%rd27+12];
	sub.f32 	%f236, %f235, %f25;
	ld.global.f32 	%f237, [%rd27+16];
	sub.f32 	%f238, %f237, %f26;
	ld.global.f32 	%f239, [%rd27+20];
	sub.f32 	%f240, %f239, %f27;
	mul.f32 	%f241, %f238, %f238;
	fma.rn.f32 	%f242, %f236, %f236, %f241;
	fma.rn.f32 	%f243, %f240, %f240, %f242;
	ld.global.f32 	%f244, [%rd29+4];
	cvt.f64.f32 	%fd33, %f244;
	mul.f64 	%fd34, %fd33, 0d3DD257B4D002790D;
	cvt.f64.f32 	%fd35, %f243;
	div.rn.f64 	%fd36, %fd34, %fd35;
	cvt.rn.f32.f64 	%f245, %fd36;
	sqrt.rn.f32 	%f246, %f243;
	rcp.rn.f32 	%f247, %f246;
	mul.f32 	%f248, %f236, %f247;
	mul.f32 	%f249, %f248, %f245;
	fma.rn.f32 	%f250, %f61, %f249, %f228;
	mul.f32 	%f251, %f238, %f247;
	mul.f32 	%f252, %f251, %f245;
	fma.rn.f32 	%f253, %f61, %f252, %f231;
	mul.f32 	%f254, %f240, %f247;
	mul.f32 	%f255, %f254, %f245;
	fma.rn.f32 	%f256, %f61, %f255, %f234;
	ld.global.f32 	%f257, [%rd27+24];
	sub.f32 	%f258, %f257, %f25;
	ld.global.f32 	%f259, [%rd27+28];
	sub.f32 	%f260, %f259, %f26;
	ld.global.f32 	%f261, [%rd27+32];
	sub.f32 	%f262, %f261, %f27;
	mul.f32 	%f263, %f260, %f260;
	fma.rn.f32 	%f264, %f258, %f258, %f263;
	fma.rn.f32 	%f265, %f262, %f262, %f264;
	ld.global.f32 	%f266, [%rd29+8];
	cvt.f64.f32 	%fd37, %f266;
	mul.f64 	%fd38, %fd37, 0d3DD257B4D002790D;
	cvt.f64.f32 	%fd39, %f265;
	div.rn.f64 	%fd40, %fd38, %fd39;
	cvt.rn.f32.f64 	%f267, %fd40;
	sqrt.rn.f32 	%f268, %f265;
	rcp.rn.f32 	%f269, %f268;
	mul.f32 	%f270, %f258, %f269;
	mul.f32 	%f271, %f270, %f267;
	fma.rn.f32 	%f272, %f61, %f271, %f250;
	mul.f32 	%f273, %f260, %f269;
	mul.f32 	%f274, %f273, %f267;
	fma.rn.f32 	%f275, %f61, %f274, %f253;
	mul.f32 	%f276, %f262, %f269;
	mul.f32 	%f277, %f276, %f267;
	fma.rn.f32 	%f278, %f61, %f277, %f256;
	ld.global.f32 	%f279, [%rd27+36];
	sub.f32 	%f280, %f279, %f25;
	ld.global.f32 	%f281, [%rd27+40];
	sub.f32 	%f282, %f281, %f26;
	ld.global.f32 	%f283, [%rd27+44];
	sub.f32 	%f284, %f283, %f27;
	mul.f32 	%f285, %f282, %f282;
	fma.rn.f32 	%f286, %f280, %f280, %f285;
	fma.rn.f32 	%f287, %f284, %f284, %f286;
	ld.global.f32 	%f288, [%rd29+12];
	cvt.f64.f32 	%fd41, %f288;
	mul.f64 	%fd42, %fd41, 0d3DD257B4D002790D;
	cvt.f64.f32 	%fd43, %f287;
	div.rn.f64 	%fd44, %fd42, %fd43;
	cvt.rn.f32.f64 	%f289, %fd44;
	sqrt.rn.f32 	%f290, %f287;
	rcp.rn.f32 	%f291, %f290;
	mul.f32 	%f292, %f280, %f291;
	mul.f32 	%f293, %f292, %f289;
	fma.rn.f32 	%f398, %f61, %f293, %f272;
	mul.f32 	%f294, %f282, %f291;
	mul.f32 	%f295, %f294, %f289;
	fma.rn.f32 	%f399, %f61, %f295, %f275;
	mul.f32 	%f296, %f284, %f291;
	mul.f32 	%f297, %f296, %f289;
	fma.rn.f32 	%f400, %f61, %f297, %f278;
	add.s32 	%r56, %r56, 4;
	add.s32 	%r55, %r55, 12;
	add.s32 	%r54, %r54, 4;
	setp.ne.s32 	%p11, %r54, 0;
	@%p11 bra 	$L__BB0_13;
	add.s32 	%r58, %r56, 1;
$L__BB0_15:
	and.b32  	%r23, %r9, 3;
	setp.eq.s32 	%p12, %r23, 0;
	@%p12 bra 	$L__BB0_20;
	setp.eq.s32 	%p13, %r23, 1;
	@%p13 bra 	$L__BB0_18;
	mul.lo.s32 	%r47, %r58, 3;
	mul.wide.s32 	%rd30, %r47, 4;
	add.s64 	%rd31, %rd2, %rd30;
	ld.global.f32 	%f299, [%rd31];
	sub.f32 	%f300, %f299, %f25;
	ld.global.f32 	%f301, [%rd31+4];
	sub.f32 	%f302, %f301, %f26;
	ld.global.f32 	%f303, [%rd31+8];
	sub.f32 	%f304, %f303, %f27;
	mul.f32 	%f305, %f302, %f302;
	fma.rn.f32 	%f306, %f300, %f300, %f305;
	fma.rn.f32 	%f307, %f304, %f304, %f306;
	mul.wide.s32 	%rd32, %r58, 4;
	add.s64 	%rd33, %rd1, %rd32;
	ld.global.f32 	%f308, [%rd33];
	cvt.f64.f32 	%fd45, %f308;
	mul.f64 	%fd46, %fd45, 0d3DD257B4D002790D;
	cvt.f64.f32 	%fd47, %f307;
	div.rn.f64 	%fd48, %fd46, %fd47;
	cvt.rn.f32.f64 	%f309, %fd48;
	sqrt.rn.f32 	%f310, %f307;
	rcp.rn.f32 	%f311, %f310;
	mul.f32 	%f312, %f300, %f311;
	mul.f32 	%f313, %f312, %f309;
	fma.rn.f32 	%f314, %f61, %f313, %f398;
	mul.f32 	%f315, %f302, %f311;
	mul.f32 	%f316, %f315, %f309;
	fma.rn.f32 	%f317, %f61, %f316, %f399;
	mul.f32 	%f318, %f304, %f311;
	mul.f32 	%f319, %f318, %f309;
	fma.rn.f32 	%f320, %f61, %f319, %f400;
	ld.global.f32 	%f321, [%rd31+12];
	sub.f32 	%f322, %f321, %f25;
	ld.global.f32 	%f323, [%rd31+16];
	sub.f32 	%f324, %f323, %f26;
	ld.global.f32 	%f325, [%rd31+20];
	sub.f32 	%f326, %f325, %f27;
	mul.f32 	%f327, %f324, %f324;
	fma.rn.f32 	%f328, %f322, %f322, %f327;
	fma.rn.f32 	%f329, %f326, %f326, %f328;
	ld.global.f32 	%f330, [%rd33+4];
	cvt.f64.f32 	%fd49, %f330;
	mul.f64 	%fd50, %fd49, 0d3DD257B4D002790D;
	cvt.f64.f32 	%fd51, %f329;
	div.rn.f64 	%fd52, %fd50, %fd51;
	cvt.rn.f32.f64 	%f331, %fd52;
	sqrt.rn.f32 	%f332, %f329;
	rcp.rn.f32 	%f333, %f332;
	mul.f32 	%f334, %f322, %f333;
	mul.f32 	%f335, %f334, %f331;
	fma.rn.f32 	%f398, %f61, %f335, %f314;
	mul.f32 	%f336, %f324, %f333;
	mul.f32 	%f337, %f336, %f331;
	fma.rn.f32 	%f399, %f61, %f337, %f317;
	mul.f32 	%f338, %f326, %f333;
	mul.f32 	%f339, %f338, %f331;
	fma.rn.f32 	%f400, %f61, %f339, %f320;
	add.s32 	%r58, %r58, 2;
$L__BB0_18:
	and.b32  	%r48, %r9, 1;
	setp.eq.b32 	%p14, %r48, 1;
	not.pred 	%p15, %p14;
	@%p15 bra 	$L__BB0_20;
	mul.lo.s32 	%r49, %r58, 3;
	mul.wide.s32 	%rd34, %r49, 4;
	add.s64 	%rd35, %rd2, %rd34;
	ld.global.f32 	%f340, [%rd35];
	sub.f32 	%f341, %f340, %f25;
	ld.global.f32 	%f342, [%rd35+4];
	sub.f32 	%f343, %f342, %f26;
	ld.global.f32 	%f344, [%rd35+8];
	sub.f32 	%f345, %f344, %f27;
	mul.f32 	%f346, %f343, %f343;
	fma.rn.f32 	%f347, %f341, %f341, %f346;
	fma.rn.f32 	%f348, %f345, %f345, %f347;
	mul.wide.s32 	%rd36, %r58, 4;
	add.s64 	%rd37, %rd1, %rd36;
	ld.global.f32 	%f349, [%rd37];
	cvt.f64.f32 	%fd53, %f349;
	mul.f64 	%fd54, %fd53, 0d3DD257B4D002790D;
	cvt.f64.f32 	%fd55, %f348;
	div.rn.f64 	%fd56, %fd54, %fd55;
	cvt.rn.f32.f64 	%f350, %fd56;
	sqrt.rn.f32 	%f351, %f348;
	rcp.rn.f32 	%f352, %f351;
	mul.f32 	%f353, %f341, %f352;
	mul.f32 	%f354, %f353, %f350;
	fma.rn.f32 	%f398, %f61, %f354, %f398;
	mul.f32 	%f355, %f343, %f352;
	mul.f32 	%f356, %f355, %f350;
	fma.rn.f32 	%f399, %f61, %f356, %f399;
	mul.f32 	%f357, %f345, %f352;
	mul.f32 	%f358, %f357, %f350;
	fma.rn.f32 	%f400, %f61, %f358, %f400;
$L__BB0_20:
	ld.param.u64 	%rd41, [_Z15update_velocityiPfS_S_f_param_2];
	mul.lo.s32 	%r50, %r3, 3;
	cvta.to.global.u64 	%rd38, %rd41;
	mul.wide.s32 	%rd39, %r50, 4;
	add.s64 	%rd40, %rd38, %rd39;
	ld.global.f32 	%f359, [%rd40];
	add.f32 	%f360, %f398, %f359;
	st.global.f32 	[%rd40], %f360;
	ld.global.f32 	%f361, [%rd40+4];
	add.f32 	%f362, %f399, %f361;
	st.global.f32 	[%rd40+4], %f362;
	ld.global.f32 	%f363, [%rd40+8];
	add.f32 	%f364, %f400, %f363;
	st.global.f32 	[%rd40+8], %f364;
$L__BB0_21:
	ret;

}
	// .globl	_Z15update_positioniPfS_f
.visible .entry _Z15update_positioniPfS_f(
	.param .u32 _Z15update_positioniPfS_f_param_0,
	.param .u64 .ptr .align 1 _Z15update_positioniPfS_f_param_1,
	.param .u64 .ptr .align 1 _Z15update_positioniPfS_f_param_2,
	.param .f32 _Z15update_positioniPfS_f_param_3
)
{
	.reg .pred 	%p<2>;
	.reg .b32 	%r<7>;
	.reg .b32 	%f<11>;
	.reg .b64 	%rd<8>;

	ld.param.u32 	%r2, [_Z15update_positioniPfS_f_param_0];
	ld.param.u64 	%rd1, [_Z15update_positioniPfS_f_param_1];
	ld.param.u64 	%rd2, [_Z15update_positioniPfS_f_param_2];
	ld.param.f32 	%f1, [_Z15update_positioniPfS_f_param_3];
	mov.u32 	%r3, %ctaid.x;
	mov.u32 	%r4, %ntid.x;
	mov.u32 	%r5, %tid.x;
	mad.lo.s32 	%r1, %r3, %r4, %r5;
	setp.ge.s32 	%p1, %r1, %r2;
	@%p1 bra 	$L__BB1_2;
	cvta.to.global.u64 	%rd3, %rd2;
	cvta.to.global.u64 	%rd4, %rd1;
	mul.lo.s32 	%r6, %r1, 3;
	mul.wide.s32 	%rd5, %r6, 4;
	add.s64 	%rd6, %rd3, %rd5;
	ld.global.f32 	%f2, [%rd6];
	add.s64 	%rd7, %rd4, %rd5;
	ld.global.f32 	%f3, [%rd7];
	fma.rn.f32 	%f4, %f1, %f2, %f3;
	st.global.f32 	[%rd7], %f4;
	ld.global.f32 	%f5, [%rd6+4];
	ld.global.f32 	%f6, [%rd7+4];
	fma.rn.f32 	%f7, %f1, %f5, %f6;
	st.global.f32 	[%rd7+4], %f7;
	ld.global.f32 	%f8, [%rd6+8];
	ld.global.f32 	%f9, [%rd7+8];
	fma.rn.f32 	%f10, %f1, %f8, %f9;
	st.global.f32 	[%rd7+8], %f10;
$L__BB1_2:
	ret;

}


// ===== COMPILED SASS (sm_100) =====

	.target	sm_100

	.elftype	@"ET_EXEC"


//--------------------- .note.nv.tkinfo           --------------------------
	.section	.note.nv.tkinfo,"",@"SHT_NOTE"
	.sectionflags	@"SHF_NOTE_NV_TKINFO"
	.tkinfo
        /*0018*/ 	.word	0x00000002
        /*0030*/ 	.string	""
        /*0030*/ 	.string	"ptxas"
        /*0030*/ 	.string	"Cuda compilation tools, release 13.0, V13.0.88"
        /*0030*/ 	.string	"Build cuda_13.0.r13.0/compiler.36424714_0"
        /*0030*/ 	.string	"-arch sm_100 -m 64 "



//--------------------- .note.nv.cuinfo           --------------------------
	.section	.note.nv.cuinfo,"",@"SHT_NOTE"
	.sectionflags	@"SHF_NOTE_NV_CUINFO"
        /*0018*/ 	.short	0x0002
        /*001a*/ 	.short	0x0064
        /*001c*/ 	.short	0x0082
	.zero		2


//--------------------- .nv.info                  --------------------------
	.section	.nv.info,"",@"SHT_CUDA_INFO"
	.align	4


	//----- nvinfo : EIATTR_REGCOUNT
	.align		4
        /*0000*/ 	.byte	0x04, 0x2f
        /*0002*/ 	.short	(.L_1 - .L_0)
	.align		4
.L_0:
        /*0004*/ 	.word	index@(_Z15update_velocityiPfS_S_f)
        /*0008*/ 	.word	0x0000002d


	//----- nvinfo : EIATTR_FRAME_SIZE
	.align		4
.L_1:
        /*000c*/ 	.byte	0x04, 0x11
        /*000e*/ 	.short	(.L_3 - .L_2)
	.align		4
.L_2:
        /*0010*/ 	.word	index@($__internal_2_$__cuda_sm20_sqrt_rn_f32_slowpath)
        /*0014*/ 	.word	0x00000000


	//----- nvinfo : EIATTR_FRAME_SIZE
	.align		4
.L_3:
        /*0018*/ 	.byte	0x04, 0x11
        /*001a*/ 	.short	(.L_5 - .L_4)
	.align		4
.L_4:
        /*001c*/ 	.word	index@($__internal_1_$__cuda_sm20_rcp_rn_f32_slowpath)
        /*0020*/ 	.word	0x00000000


	//----- nvinfo : EIATTR_FRAME_SIZE
	.align		4
.L_5:
        /*0024*/ 	.byte	0x04, 0x11
        /*0026*/ 	.short	(.L_7 - .L_6)
	.align		4
.L_6:
        /*0028*/ 	.word	index@($__internal_0_$__cuda_sm20_div_rn_f64_full)
        /*002c*/ 	.word	0x00000000


	//----- nvinfo : EIATTR_FRAME_SIZE
	.align		4
.L_7:
        /*0030*/ 	.byte	0x04, 0x11
        /*0032*/ 	.short	(.L_9 - .L_8)
	.align		4
.L_8:
        /*0034*/ 	.word	index@(_Z15update_velocityiPfS_S_f)
        /*0038*/ 	.word	0x00000000


	//----- nvinfo : EIATTR_REGCOUNT
	.align		4
.L_9:
        /*003c*/ 	.byte	0x04, 0x2f
        /*003e*/ 	.short	(.L_11 - .L_10)
	.align		4
.L_10:
        /*0040*/ 	.word	index@(_Z15update_positioniPfS_f)
        /*0044*/ 	.word	0x0000000e


	//----- nvinfo : EIATTR_FRAME_SIZE
	.align		4
.L_11:
        /*0048*/ 	.byte	0x04, 0x11
        /*004a*/ 	.short	(.L_13 - .L_12)
	.align		4
.L_12:
        /*004c*/ 	.word	index@(_Z15update_positioniPfS_f)
        /*0050*/ 	.word	0x00000000


	//----- nvinfo : EIATTR_MIN_STACK_SIZE
	.align		4
.L_13:
        /*0054*/ 	.byte	0x04, 0x12
        /*0056*/ 	.short	(.L_15 - .L_14)
	.align		4
.L_14:
        /*0058*/ 	.word	index@(_Z15update_positioniPfS_f)
        /*005c*/ 	.word	0x00000000


	//----- nvinfo : EIATTR_MIN_STACK_SIZE
	.align		4
.L_15:
        /*0060*/ 	.byte	0x04, 0x12
        /*0062*/ 	.short	(.L_17 - .L_16)
	.align		4
.L_16:
        /*0064*/ 	.word	index@(_Z15update_velocityiPfS_S_f)
        /*0068*/ 	.word	0x00000000
.L_17:


//--------------------- .nv.compat                --------------------------
	.section	.nv.compat,"",@"SHT_CUDA_COMPAT_INFO"
	.align	4
        /*0000*/ 	.byte	0x02, 0x09, 0x00, 0x00, 0x02, 0x02, 0x01, 0x00, 0x02, 0x05, 0x05, 0x00, 0x03, 0x07, 0x01, 0x01
        /*0010*/ 	.byte	0x02, 0x03, 0x00, 0x00, 0x02, 0x06, 0x01, 0x00, 0x04, 0x0b, 0x08, 0x00, 0x01, 0x00, 0x00, 0x00
        /*0020*/ 	.byte	0x00, 0x00, 0x00, 0x00


//--------------------- .nv.info._Z15update_positioniPfS_f --------------------------
	.section	.nv.info._Z15update_positioniPfS_f,"",@"SHT_CUDA_INFO"
	.sectionflags	@""
	.align	4


	//----- nvinfo : EIATTR_CUDA_API_VERSION
	.align		4
        /*0000*/ 	.byte	0x04, 0x37
        /*0002*/ 	.short	(.L_19 - .L_18)
.L_18:
        /*0004*/ 	.word	0x00000082


	//----- nvinfo : EIATTR_KPARAM_INFO
	.align		4
.L_19:
        /*0008*/ 	.byte	0x04, 0x17
        /*000a*/ 	.short	(.L_21 - .L_20)
.L_20:
        /*000c*/ 	.word	0x00000000
        /*0010*/ 	.short	0x0003
        /*0012*/ 	.short	0x0018
        /*0014*/ 	.byte	0x00, 0xf0, 0x11, 0x00


	//----- nvinfo : EIATTR_KPARAM_INFO
	.align		4
.L_21:
        /*0018*/ 	.byte	0x04, 0x17
        /*001a*/ 	.short	(.L_23 - .L_22)
.L_22:
        /*001c*/ 	.word	0x00000000
        /*0020*/ 	.short	0x0002
        /*0022*/ 	.short	0x0010
        /*0024*/ 	.byte	0x00, 0xf5, 0x21, 0x00


	//----- nvinfo : EIATTR_KPARAM_INFO
	.align		4
.L_23:
        /*0028*/ 	.byte	0x04, 0x17
        /*002a*/ 	.short	(.L_25 - .L_24)
.L_24:
        /*002c*/ 	.word	0x00000000
        /*0030*/ 	.short	0x0001
        /*0032*/ 	.short	0x0008
        /*0034*/ 	.byte	0x00, 0xf5, 0x21, 0x00


	//----- nvinfo : EIATTR_KPARAM_INFO
	.align		4
.L_25:
        /*0038*/ 	.byte	0x04, 0x17
        /*003a*/ 	.short	(.L_27 - .L_26)
.L_26:
        /*003c*/ 	.word	0x00000000
        /*0040*/ 	.short	0x0000
        /*0042*/ 	.short	0x0000
        /*0044*/ 	.byte	0x00, 0xf0, 0x11, 0x00


	//----- nvinfo : EIATTR_SPARSE_MMA_MASK
	.align		4
.L_27:
        /*0048*/ 	.byte	0x03, 0x50
        /*004a*/ 	.short	0x0000


	//----- nvinfo : EIATTR_MAXREG_COUNT
	.align		4
        /*004c*/ 	.byte	0x03, 0x1b
        /*004e*/ 	.short	0x00ff


	//----- nvinfo : EIATTR_MERCURY_ISA_VERSION
	.align		4
        /*0050*/ 	.byte	0x03, 0x5f
        /*0052*/ 	.short	0x0101


	//----- nvinfo : EIATTR_VRC_CTA_INIT_COUNT
	.align		4
        /*0054*/ 	.byte	0x02, 0x4a
	.zero		1
	.zero		1


	//----- nvinfo : EIATTR_EXIT_INSTR_OFFSETS
	.align		4
        /*0058*/ 	.byte	0x04, 0x1c
        /*005a*/ 	.short	(.L_29 - .L_28)


	//   ....[0]....
.L_28:
        /*005c*/ 	.word	0x00000070


	//   ....[1]....
        /*0060*/ 	.word	0x000001b0


	//----- nvinfo : EIATTR_CBANK_PARAM_SIZE
	.align		4
.L_29:
        /*0064*/ 	.byte	0x03, 0x19
        /*0066*/ 	.short	0x001c


	//----- nvinfo : EIATTR_PARAM_CBANK
	.align		4
        /*0068*/ 	.byte	0x04, 0x0a
        /*006a*/ 	.short	(.L_31 - .L_30)
	.align		4
.L_30:
        /*006c*/ 	.word	index@(.nv.constant0._Z15update_positioniPfS_f)
        /*0070*/ 	.short	0x0380
        /*0072*/ 	.short	0x001c


	//----- nvinfo : EIATTR_SW_WAR
	.align		4
.L_31:
        /*0074*/ 	.byte	0x04, 0x36
        /*0076*/ 	.short	(.L_33 - .L_32)
.L_32:
        /*0078*/ 	.word	0x00000008
.L_33:


//--------------------- .nv.info._Z15update_velocityiPfS_S_f --------------------------
	.section	.nv.info._Z15update_velocityiPfS_S_f,"",@"SHT_CUDA_INFO"
	.sectionflags	@""
	.align	4


	//----- nvinfo : EIATTR_CUDA_API_VERSION
	.align		4
        /*0000*/ 	.byte	0x04, 0x37
        /*0002*/ 	.short	(.L_35 - .L_34)
.L_34:
        /*0004*/ 	.word	0x00000082


	//----- nvinfo : EIATTR_KPARAM_INFO
	.align		4
.L_35:
        /*0008*/ 	.byte	0x04, 0x17
        /*000a*/ 	.short	(.L_37 - .L_36)
.L_36:
        /*000c*/ 	.word	0x00000000
        /*0010*/ 	.short	0x0004
        /*0012*/ 	.short	0x0020
        /*0014*/ 	.byte	0x00, 0xf0, 0x11, 0x00


	//----- nvinfo : EIATTR_KPARAM_INFO
	.align		4
.L_37:
        /*0018*/ 	.byte	0x04, 0x17
        /*001a*/ 	.short	(.L_39 - .L_38)
.L_38:
        /*001c*/ 	.word	0x00000000
        /*0020*/ 	.short	0x0003
        /*0022*/ 	.short	0x0018
        /*0024*/ 	.byte	0x00, 0xf5, 0x21, 0x00


	//----- nvinfo : EIATTR_KPARAM_INFO
	.align		4
.L_39:
        /*0028*/ 	.byte	0x04, 0x17
        /*002a*/ 	.short	(.L_41 - .L_40)
.L_40:
        /*002c*/ 	.word	0x00000000
        /*0030*/ 	.short	0x0002
        /*0032*/ 	.short	0x0010
        /*0034*/ 	.byte	0x00, 0xf5, 0x21, 0x00


	//----- nvinfo : EIATTR_KPARAM_INFO
	.align		4
.L_41:
        /*0038*/ 	.byte	0x04, 0x17
        /*003a*/ 	.short	(.L_43 - .L_42)
.L_42:
        /*003c*/ 	.word	0x00000000
        /*0040*/ 	.short	0x0001
        /*0042*/ 	.short	0x0008
        /*0044*/ 	.byte	0x00, 0xf5, 0x21, 0x00


	//----- nvinfo : EIATTR_KPARAM_INFO
	.align		4
.L_43:
        /*0048*/ 	.byte	0x04, 0x17
        /*004a*/ 	.short	(.L_45 - .L_44)
.L_44:
        /*004c*/ 	.word	0x00000000
        /*0050*/ 	.short	0x0000
        /*0052*/ 	.short	0x0000
        /*0054*/ 	.byte	0x00, 0xf0, 0x11, 0x00


	//----- nvinfo : EIATTR_SPARSE_MMA_MASK
	.align		4
.L_45:
        /*0058*/ 	.byte	0x03, 0x50
        /*005a*/ 	.short	0x0000


	//----- nvinfo : EIATTR_MAXREG_COUNT
	.align		4
        /*005c*/ 	.byte	0x03, 0x1b
        /*005e*/ 	.short	0x00ff


	//----- nvinfo : EIATTR_MERCURY_ISA_VERSION
	.align		4
        /*0060*/ 	.byte	0x03, 0x5f
        /*0062*/ 	.short	0x0101


	//----- nvinfo : EIATTR_VRC_CTA_INIT_COUNT
	.align		4
        /*0064*/ 	.byte	0x02, 0x4a
	.zero		1
	.zero		1


	//----- nvinfo : EIATTR_EXIT_INSTR_OFFSETS
	.align		4
        /*0068*/ 	.byte	0x04, 0x1c
        /*006a*/ 	.short	(.L_47 - .L_46)


	//   ....[0]....
.L_46:
        /*006c*/ 	.word	0x00000080


	//   ....[1]....
        /*0070*/ 	.word	0x000047a0


	//----- nvinfo : EIATTR_CRS_STACK_SIZE
	.align		4
.L_47:
        /*0074*/ 	.byte	0x04, 0x1e
        /*0076*/ 	.short	(.L_49 - .L_48)
.L_48:
        /*0078*/ 	.word	0x00000000


	//----- nvinfo : EIATTR_CBANK_PARAM_SIZE
	.align		4
.L_49:
        /*007c*/ 	.byte	0x03, 0x19
        /*007e*/ 	.short	0x0024


	//----- nvinfo : EIATTR_PARAM_CBANK
	.align		4
        /*0080*/ 	.byte	0x04, 0x0a
        /*0082*/ 	.short	(.L_51 - .L_50)
	.align		4
.L_50:
        /*0084*/ 	.word	index@(.nv.constant0._Z15update_velocityiPfS_S_f)
        /*0088*/ 	.short	0x0380
        /*008a*/ 	.short	0x0024


	//----- nvinfo : EIATTR_SW_WAR
	.align		4
.L_51:
        /*008c*/ 	.byte	0x04, 0x36
        /*008e*/ 	.short	(.L_53 - .L_52)
.L_52:
        /*0090*/ 	.word	0x00000008
.L_53:


//--------------------- .nv.callgraph             --------------------------
	.section	.nv.callgraph,"",@"SHT_CUDA_CALLGRAPH"
	.align	4
	.sectionentsize	8
	.align		4
        /*0000*/ 	.word	0x00000000
	.align		4
        /*0004*/ 	.word	0xffffffff
	.align		4
        /*0008*/ 	.word	0x00000000
	.align		4
        /*000c*/ 	.word	0xfffffffe
	.align		4
        /*0010*/ 	.word	0x00000000
	.align		4
        /*0014*/ 	.word	0xfffffffd
	.align		4
        /*0018*/ 	.word	0x00000000
	.align		4
        /*001c*/ 	.word	0xfffffffc


//--------------------- .text._Z15update_positioniPfS_f --------------------------
	.section	.text._Z15update_positioniPfS_f,"ax",@progbits
	.align	128
        .global         _Z15update_positioniPfS_f
        .type           _Z15update_positioniPfS_f,@function
        .size           _Z15update_positioniPfS_f,(.L_x_142 - _Z15update_positioniPfS_f)
        .other          _Z15update_positioniPfS_f,@"STO_CUDA_ENTRY STV_DEFAULT"
_Z15update_positioniPfS_f:
.text._Z15update_positioniPfS_f:
[----:B------:R-:W-:Y:S01]  /*0000*/  LDC R1, c[0x0][0x37c] ;  /* 0x0000df00ff017b82 */ /* 0x000fe20000000800 */
[----:B------:R-:W0:Y:S07]  /*0010*/  S2R R3, SR_TID.X ;  /* 0x0000000000037919 */ /* 0x000e2e0000002100 */
[----:B------:R-:W0:Y:S01]  /*0020*/  S2UR UR4, SR_CTAID.X ;  /* 0x00000000000479c3 */ /* 0x000e220000002500 */
[----:B------:R-:W1:Y:S07]  /*0030*/  LDCU UR5, c[0x0][0x380] ;  /* 0x00007000ff0577ac */ /* 0x000e6e0008000800 */
[----:B------:R-:W0:Y:S02]  /*0040*/  LDC R0, c[0x0][0x360] ;  /* 0x0000d800ff007b82 */ /* 0x000e240000000800 */
[----:B0-----:R-:W-:-:S05]  /*0050*/  IMAD R0, R0, UR4, R3 ;  /* 0x0000000400007c24 */ /* 0x001fca000f8e0203 */
[----:B-1----:R-:W-:-:S13]  /*0060*/  ISETP.GE.AND P0, PT, R0, UR5, PT ;  /* 0x0000000500007c0c */ /* 0x002fda000bf06270 */
[----:B------:R-:W-:Y:S05]  /*0070*/  @P0 EXIT ;  /* 0x000000000000094d */ /* 0x000fea0003800000 */
[----:B------:R-:W0:Y:S01]  /*0080*/  LDC.64 R2, c[0x0][0x390] ;  /* 0x0000e400ff027b82 */ /* 0x000e220000000a00 */
[----:B------:R-:W1:Y:S01]  /*0090*/  LDCU.64 UR4, c[0x0][0x358] ;  /* 0x00006b00ff0477ac */ /* 0x000e620008000a00 */
[----:B------:R-:W-:Y:S01]  /*00a0*/  LEA R7, R0, R0, 0x1 ;  /* 0x0000000000077211 */ /* 0x000fe200078e08ff */
[----:B------:R-:W2:Y:S05]  /*00b0*/  LDCU UR6, c[0x0][0x398] ;  /* 0x00007300ff0677ac */ /* 0x000eaa0008000800 */
[----:B------:R-:W3:Y:S01]  /*00c0*/  LDC.64 R4, c[0x0][0x388] ;  /* 0x0000e200ff047b82 */ /* 0x000ee20000000a00 */
[----:B0-----:R-:W-:-:S05]  /*00d0*/  IMAD.WIDE R2, R7, 0x4, R2 ;  /* 0x0000000407027825 */ /* 0x001fca00078e0202 */
[----:B-1----:R-:W2:Y:S01]  /*00e0*/  LDG.E R0, desc[UR4][R2.64] ;  /* 0x0000000402007981 */ /* 0x002ea2000c1e1900 */
[----:B---3--:R-:W-:-:S05]  /*00f0*/  IMAD.WIDE R4, R7, 0x4, R4 ;  /* 0x0000000407047825 */ /* 0x008fca00078e0204 */
[----:B------:R-:W2:Y:S04]  /*0100*/  LDG.E R7, desc[UR4][R4.64] ;  /* 0x0000000404077981 */ /* 0x000ea8000c1e1900 */
[----:B------:R-:W3:Y:S04]  /*0110*/  LDG.E R9, desc[UR4][R4.64+0x4] ;  /* 0x0000040404097981 */ /* 0x000ee8000c1e1900 */
[----:B------:R-:W4:Y:S01]  /*0120*/  LDG.E R11, desc[UR4][R4.64+0x8] ;  /* 0x00000804040b7981 */ /* 0x000f22000c1e1900 */
[----:B--2---:R-:W-:-:S05]  /*0130*/  FFMA R7, R0, UR6, R7 ;  /* 0x0000000600077c23 */ /* 0x004fca0008000007 */
[----:B------:R-:W-:Y:S04]  /*0140*/  STG.E desc[UR4][R4.64], R7 ;  /* 0x0000000704007986 */ /* 0x000fe8000c101904 */
[----:B------:R-:W3:Y:S02]  /*0150*/  LDG.E R0, desc[UR4][R2.64+0x4] ;  /* 0x0000040402007981 */ /* 0x000ee4000c1e1900 */
[----:B---3--:R-:W-:-:S05]  /*0160*/  FFMA R9, R0, UR6, R9 ;  /* 0x0000000600097c23 */ /* 0x008fca0008000009 */
[----:B------:R-:W-:Y:S04]  /*0170*/  STG.E desc[UR4][R4.64+0x4], R9 ;  /* 0x0000040904007986 */ /* 0x000fe8000c101904 */
[----:B------:R-:W4:Y:S02]  /*0180*/  LDG.E R0, desc[UR4][R2.64+0x8] ;  /* 0x0000080402007981 */ /* 0x000f24000c1e1900 */
[----:B----4-:R-:W-:-:S05]  /*0190*/  FFMA R11, R0, UR6, R11 ;  /* 0x00000006000b7c23 */ /* 0x010fca000800000b */
[----:B------:R-:W-:Y:S01]  /*01a0*/  STG.E desc[UR4][R4.64+0x8], R11 ;  /* 0x0000080b04007986 */ /* 0x000fe2000c101904 */
[----:B------:R-:W-:Y:S05]  /*01b0*/  EXIT ;  /* 0x000000000000794d */ /* 0x000fea0003800000 */
.L_x_0:
[----:B------:R-:W-:-:S00]  /*01c0*/  BRA `(.L_x_0) ;  /* 0xfffffffc00fc7947 */ /* 0x000fc0000383ffff */
[----:B------:R-:W-:-:S00]  /*01d0*/  NOP ;  /* 0x0000000000007918 */ /* 0x000fc00000000000 */
        /* <DEDUP_REMOVED lines=10> */
.L_x_142:


//--------------------- .text._Z15update_velocityiPfS_S_f --------------------------
	.section	.text._Z15update_velocityiPfS_S_f,"ax",@progbits
	.align	128
        .global         _Z15update_velocityiPfS_S_f
        .type           _Z15update_velocityiPfS_S_f,@function
        .size           _Z15update_velocityiPfS_S_f,(.L_x_141 - _Z15update_velocityiPfS_S_f)
        .other          _Z15update_velocityiPfS_S_f,@"STO_CUDA_ENTRY STV_DEFAULT"
_Z15update_velocityiPfS_S_f:
.text._Z15update_velocityiPfS_S_f:
[----:B------:R-:W-:Y:S01]  /*0000*/  LDC R1, c[0x0][0x37c] ;  /* 0x0000df00ff017b82 */ /* 0x000fe20000000800 */
[----:B------:R-:W0:Y:S07]  /*0010*/  S2R R7, SR_TID.X ;  /* 0x0000000000077919 */ /* 0x000e2e0000002100 */
[----:B------:R-:W1:Y:S01]  /*0020*/  S2UR UR4, SR_CTAID.X ;  /* 0x00000000000479c3 */ /* 0x000e620000002500 */
[----:B------:R-:W1:Y:S01]  /*0030*/  LDCU UR5, c[0x0][0x360] ;  /* 0x00006c00ff0577ac */ /* 0x000e620008000800 */
[----:B------:R-:W2:Y:S01]  /*0040*/  LDCU UR6, c[0x0][0x380] ;  /* 0x00007000ff0677ac */ /* 0x000ea20008000800 */
[----:B-1----:R-:W-:-:S06]  /*0050*/  UIMAD UR4, UR4, UR5, URZ ;  /* 0x00000005040472a4 */ /* 0x002fcc000f8e02ff */
[----:B0-----:R-:W-:-:S04]  /*0060*/  IADD3 R2, PT, PT, R7, UR4, RZ ;  /* 0x0000000407027c10 */ /* 0x001fc8000fffe0ff */
[----:B--2---:R-:W-:-:S13]  /*0070*/  ISETP.GE.AND P0, PT, R2, UR6, PT ;  /* 0x0000000602007c0c */ /* 0x004fda000bf06270 */
[----:B------:R-:W-:Y:S05]  /*0080*/  @P0 EXIT ;  /* 0x000000000000094d */ /* 0x000fea0003800000 */
[----:B------:R-:W-:Y:S01]  /*0090*/  ISETP.GE.AND P0, PT, R2, 0x1, PT ;  /* 0x000000010200780c */ /* 0x000fe20003f06270 */
[----:B------:R-:W0:Y:S01]  /*00a0*/  LDCU.64 UR6, c[0x0][0x358] ;  /* 0x00006b00ff0677ac */ /* 0x000e220008000a00 */
[----:B------:R-:W-:Y:S01]  /*00b0*/  BSSY.RECONVERGENT B1, `(.L_x_1) ;  /* 0x000022f000017945 */ /* 0x000fe20003800200 */
[----:B------:R-:W-:Y:S01]  /*00c0*/  HFMA2 R26, -RZ, RZ, 0, 0 ;  /* 0x00000000ff1a7431 */ /* 0x000fe200000001ff */
[----:B------:R-:W-:Y:S01]  /*00d0*/  CS2R R32, SRZ ;  /* 0x0000000000207805 */ /* 0x000fe2000001ff00 */
[----:B------:R-:W1:Y:S08]  /*00e0*/  LDCU UR5, c[0x0][0x3a0] ;  /* 0x00007400ff0577ac */ /* 0x000e700008000800 */
[----:B------:R-:W-:Y:S05]  /*00f0*/  @!P0 BRA `(.L_x_2) ;  /* 0x0000002000a88947 */ /* 0x000fea0003800000 */
[----:B------:R-:W2:Y:S01]  /*0100*/  LDC.64 R4, c[0x0][0x388] ;  /* 0x0000e200ff047b82 */ /* 0x000ea20000000a00 */
[----:B------:R-:W-:-:S05]  /*0110*/  LEA R3, R2, R2, 0x1 ;  /* 0x0000000202037211 */ /* 0x000fca00078e08ff */
[----:B--2---:R-:W-:-:S05]  /*0120*/  IMAD.WIDE.U32 R4, R3, 0x4, R4 ;  /* 0x0000000403047825 */ /* 0x004fca00078e0004 */
[----:B0-----:R0:W5:Y:S04]  /*0130*/  LDG.E R12, desc[UR6][R4.64] ;  /* 0x00000006040c7981 */ /* 0x001168000c1e1900 */
[----:B------:R0:W5:Y:S04]  /*0140*/  LDG.E R11, desc[UR6][R4.64+0x4] ;  /* 0x00000406040b7981 */ /* 0x000168000c1e1900 */
[----:B------:R0:W5:Y:S01]  /*0150*/  LDG.E R10, desc[UR6][R4.64+0x8] ;  /* 0x00000806040a7981 */ /* 0x000162000c1e1900 */
[----:B------:R-:W-:Y:S01]  /*0160*/  ISETP.GE.U32.AND P0, PT, R2, 0x4, PT ;  /* 0x000000040200780c */ /* 0x000fe20003f06070 */
[----:B------:R-:W-:Y:S01]  /*0170*/  BSSY.RECONVERGENT B0, `(.L_x_3) ;  /* 0x0000135000007945 */ /* 0x000fe20003800200 */
[----:B------:R-:W-:-:S02]  /*0180*/  CS2R R32, SRZ ;  /* 0x0000000000207805 */ /* 0x000fc4000001ff00 */
[----:B------:R-:W-:Y:S02]  /*0190*/  MOV R9, RZ ;  /* 0x000000ff00097202 */ /* 0x000fe40000000f00 */
[----:B------:R-:W-:-:S07]  /*01a0*/  MOV R26, RZ ;  /* 0x000000ff001a7202 */ /* 0x000fce0000000f00 */
[----:B0-----:R-:W-:Y:S05]  /*01b0*/  @!P0 BRA `(.L_x_4) ;  /* 0x0000001000c08947 */ /* 0x001fea0003800000 */
[----:B------:R-:W-:Y:S01]  /*01c0*/  HFMA2 R8, -RZ, RZ, 0, 0 ;  /* 0x00000000ff087431 */ /* 0x000fe200000001ff */
[----:B------:R-:W-:Y:S02]  /*01d0*/  LOP3.LUT R9, R2, 0x7ffffffc, RZ, 0xc0, !PT ;  /* 0x7ffffffc02097812 */ /* 0x000fe400078ec0ff */
[----:B------:R-:W-:-:S07]  /*01e0*/  MOV R33, RZ ;  /* 0x000000ff00217202 */ /* 0x000fce0000000f00 */
.L_x_37:
[----:B------:R-:W0:Y:S01]  /*01f0*/  LDC.64 R30, c[0x0][0x388] ;  /* 0x0000e200ff1e7b82 */ /* 0x000e220000000a00 */
[----:B------:R-:W-:-:S07]  /*0200*/  LEA R6, R8, R8, 0x1 ;  /* 0x0000000808067211 */ /* 0x000fce00078e08ff */
[----:B------:R-:W2:Y:S01]  /*0210*/  LDC.64 R18, c[0x0][0x398] ;  /* 0x0000e600ff127b82 */ /* 0x000ea20000000a00 */
[----:B0-----:R-:W-:-:S05]  /*0220*/  IMAD.WIDE.U32 R30, R6, 0x4, R30 ;  /* 0x00000004061e7825 */ /* 0x001fca00078e001e */
[----:B------:R-:W3:Y:S04]  /*0230*/  LDG.E R16, desc[UR6][R30.64+0x4] ;  /* 0x000004061e107981 */ /* 0x000ee8000c1e1900 */
[----:B------:R-:W4:Y:S04]  /*0240*/  LDG.E R17, desc[UR6][R30.64] ;  /* 0x000000061e117981 */ /* 0x000f28000c1e1900 */
[----:B------:R-:W4:Y:S01]  /*0250*/  LDG.E R13, desc[UR6][R30.64+0x8] ;  /* 0x000008061e0d7981 */ /* 0x000f22000c1e1900 */
[----:B--2---:R-:W-:-:S05]  /*0260*/  IMAD.WIDE.U32 R18, R8, 0x4, R18 ;  /* 0x0000000408127825 */ /* 0x004fca00078e0012 */
[----:B------:R-:W2:Y:S01]  /*0270*/  LDG.E R24, desc[UR6][R18.64] ;  /* 0x0000000612187981 */ /* 0x000ea2000c1e1900 */
[----:B------:R-:W-:Y:S01]  /*0280*/  MOV R20, 0x1 ;  /* 0x0000000100147802 */ /* 0x000fe20000000f00 */
[----:B------:R-:W-:Y:S01]  /*0290*/  UMOV UR8, 0xd002790d ;  /* 0xd002790d00087882 */ /* 0x000fe20000000000 */
[----:B------:R-:W-:Y:S01]  /*02a0*/  UMOV UR9, 0x3dd257b4 ;  /* 0x3dd257b400097882 */ /* 0x000fe20000000000 */
[----:B------:R-:W-:Y:S01]  /*02b0*/  BSSY.RECONVERGENT B3, `(.L_x_5) ;  /* 0x0000019000037945 */ /* 0x000fe20003800200 */
[----:B---3-5:R-:W-:Y:S01]  /*02c0*/  FADD R16, -R11, R16 ;  /* 0x000000100b107221 */ /* 0x028fe20000000100 */
[----:B----4-:R-:W-:-:S03]  /*02d0*/  FADD R17, -R12, R17 ;  /* 0x000000110c117221 */ /* 0x010fc60000000100 */
[----:B------:R-:W-:Y:S01]  /*02e0*/  FMUL R0, R16, R16 ;  /* 0x0000001010007220 */ /* 0x000fe20000400000 */
[----:B------:R-:W-:-:S03]  /*02f0*/  FADD R13, -R10, R13 ;  /* 0x0000000d0a0d7221 */ /* 0x000fc60000000100 */
[----:B------:R-:W-:-:S04]  /*0300*/  FFMA R0, R17, R17, R0 ;  /* 0x0000001111007223 */ /* 0x000fc80000000000 */
[----:B------:R-:W-:Y:S01]  /*0310*/  FFMA R3, R13, R13, R0 ;  /* 0x0000000d0d037223 */ /* 0x000fe20000000000 */
[----:B--2---:R-:W0:Y:S08]  /*0320*/  F2F.F64.F32 R36, R24 ;  /* 0x0000001800247310 */ /* 0x004e300000201800 */
[----:B------:R-:W2:Y:S01]  /*0330*/  F2F.F64.F32 R14, R3 ;  /* 0x00000003000e7310 */ /* 0x000ea20000201800 */
[----:B0-----:R-:W-:-:S07]  /*0340*/  DMUL R36, R36, UR8 ;  /* 0x0000000824247c28 */ /* 0x001fce0008000000 */
[----:B--2---:R-:W0:Y:S03]  /*0350*/  MUFU.RCP64H R21, R15 ;  /* 0x0000000f00157308 */ /* 0x004e260000001800 */
[----:B------:R-:W-:Y:S01]  /*0360*/  FSETP.GEU.AND P1, PT, |R37|, 6.5827683646048100446e-37, PT ;  /* 0x036000002500780b */ /* 0x000fe20003f2e200 */
[----:B0-----:R-:W-:-:S08]  /*0370*/  DFMA R4, -R14, R20, 1 ;  /* 0x3ff000000e04742b */ /* 0x001fd00000000114 */
[----:B------:R-:W-:-:S08]  /*0380*/  DFMA R4, R4, R4, R4 ;  /* 0x000000040404722b */ /* 0x000fd00000000004 */
[----:B------:R-:W-:-:S08]  /*0390*/  DFMA R4, R20, R4, R20 ;  /* 0x000000041404722b */ /* 0x000fd00000000014 */
[----:B------:R-:W-:-:S08]  /*03a0*/  DFMA R22, -R14, R4, 1 ;  /* 0x3ff000000e16742b */ /* 0x000fd00000000104 */
[----:B------:R-:W-:-:S08]  /*03b0*/  DFMA R22, R4, R22, R4 ;  /* 0x000000160416722b */ /* 0x000fd00000000004 */
[----:B------:R-:W-:-:S08]  /*03c0*/  DMUL R20, R36, R22 ;  /* 0x0000001624147228 */ /* 0x000fd00000000000 */
[----:B------:R-:W-:-:S08]  /*03d0*/  DFMA R4, -R14, R20, R36 ;  /* 0x000000140e04722b */ /* 0x000fd00000000124 */
[----:B------:R-:W-:-:S10]  /*03e0*/  DFMA R38, R22, R4, R20 ;  /* 0x000000041626722b */ /* 0x000fd40000000014 */
[----:B------:R-:W-:-:S05]  /*03f0*/  FFMA R0, RZ, R15, R39 ;  /* 0x0000000fff007223 */ /* 0x000fca0000000027 */
[----:B------:R-:W-:-:S13]  /*0400*/  FSETP.GT.AND P0, PT, |R0|, 1.469367938527859385e-39, PT ;  /* 0x001000000000780b */ /* 0x000fda0003f04200 */
[----:B------:R-:W-:Y:S05]  /*0410*/  @P0 BRA P1, `(.L_x_6) ;  /* 0x0000000000080947 */ /* 0x000fea0000800000 */
[----:B------:R-:W-:-:S07]  /*0420*/  MOV R0, 0x440 ;  /* 0x0000044000007802 */ /* 0x000fce0000000f00 */
[----:B-1----:R-:W-:Y:S05]  /*0430*/  CALL.REL.NOINC `($__internal_0_$__cuda_sm20_div_rn_f64_full) ;  /* 0x0000004000dc7944 */ /* 0x002fea0003c00000 */
.L_x_6:
[----:B-1----:R-:W-:Y:S05]  /*0440*/  BSYNC.RECONVERGENT B3 ;  /* 0x0000000000037941 */ /* 0x002fea0003800200 */
.L_x_5:
[----:B------:R-:W-:Y:S01]  /*0450*/  IADD3 R0, PT, PT, R3, -0xd000000, RZ ;  /* 0xf300000003007810 */ /* 0x000fe20007ffe0ff */
[----:B------:R0:W1:Y:S01]  /*0460*/  MUFU.RSQ R4, R3 ;  /* 0x0000000300047308 */ /* 0x0000620000001400 */
[----:B------:R-:W-:Y:S02]  /*0470*/  BSSY.RECONVERGENT B2, `(.L_x_7) ;  /* 0x000000d000027945 */ /* 0x000fe40003800200 */
[----:B------:R-:W-:-:S05]  /*0480*/  ISETP.GT.U32.AND P0, PT, R0, 0x727fffff, PT ;  /* 0x727fffff0000780c */ /* 0x000fca0003f04070 */
[----:B------:R0:W2:Y:S08]  /*0490*/  F2F.F32.F64 R27, R38 ;  /* 0x00000026001b7310 */ /* 0x0000b00000301000 */
[----:B------:R-:W-:Y:S05]  /*04a0*/  @!P0 BRA `(.L_x_8) ;  /* 0x0000000000148947 */ /* 0x000fea0003800000 */
[----:B------:R-:W-:Y:S02]  /*04b0*/  MOV R14, R3 ;  /* 0x00000003000e7202 */ /* 0x000fe40000000f00 */
[----:B------:R-:W-:-:S07]  /*04c0*/  MOV R0, 0x4e0 ;  /* 0x000004e000007802 */ /* 0x000fce0000000f00 */
[----:B012---:R-:W-:Y:S05]  /*04d0*/  CALL.REL.NOINC `($__internal_2_$__cuda_sm20_sqrt_rn_f32_slowpath) ;  /* 0x0000004800f07944 */ /* 0x007fea0003c00000 */
[----:B------:R-:W-:Y:S01]  /*04e0*/  MOV R21, R23 ;  /* 0x0000001700157202 */ /* 0x000fe20000000f00 */
[----:B------:R-:W-:Y:S06]  /*04f0*/  BRA `(.L_x_9) ;  /* 0x0000000000107947 */ /* 0x000fec0003800000 */
.L_x_8:
[----:B-1----:R-:W-:Y:S01]  /*0500*/  FMUL.FTZ R0, R3, R4 ;  /* 0x0000000403007220 */ /* 0x002fe20000410000 */
[----:B------:R-:W-:-:S03]  /*0510*/  FMUL.FTZ R21, R4, 0.5 ;  /* 0x3f00000004157820 */ /* 0x000fc60000410000 */
[----:B0-----:R-:W-:-:S04]  /*0520*/  FFMA R3, -R0, R0, R3 ;  /* 0x0000000000037223 */ /* 0x001fc80000000103 */
[----:B------:R-:W-:-:S07]  /*0530*/  FFMA R21, R3, R21, R0 ;  /* 0x0000001503157223 */ /* 0x000fce0000000000 */
.L_x_9:
[----:B------:R-:W-:Y:S05]  /*0540*/  BSYNC.RECONVERGENT B2 ;  /* 0x0000000000027941 */ /* 0x000fea0003800200 */
.L_x_7:
[----:B------:R-:W-:Y:S01]  /*0550*/  IADD3 R0, PT, PT, R21, 0x1800000, RZ ;  /* 0x0180000015007810 */ /* 0x000fe20007ffe0ff */
[----:B------:R-:W-:Y:S03]  /*0560*/  BSSY.RECONVERGENT B3, `(.L_x_10) ;  /* 0x000000c000037945 */ /* 0x000fe60003800200 */
[----:B------:R-:W-:-:S04]  /*0570*/  LOP3.LUT R0, R0, 0x7f800000, RZ, 0xc0, !PT ;  /* 0x7f80000000007812 */ /* 0x000fc800078ec0ff */
[----:B------:R-:W-:-:S13]  /*0580*/  ISETP.GT.U32.AND P0, PT, R0, 0x1ffffff, PT ;  /* 0x01ffffff0000780c */ /* 0x000fda0003f04070 */
[----:B------:R-:W-:Y:S05]  /*0590*/  @P0 BRA `(.L_x_11) ;  /* 0x0000000000100947 */ /* 0x000fea0003800000 */
[----:B------:R-:W-:-:S07]  /*05a0*/  MOV R20, 0x5c0 ;  /* 0x000005c000147802 */ /* 0x000fce0000000f00 */
[----:B--2---:R-:W-:Y:S05]  /*05b0*/  CALL.REL.NOINC `($__internal_1_$__cuda_sm20_rcp_rn_f32_slowpath) ;  /* 0x0000004400e87944 */ /* 0x004fea0003c00000 */
[----:B------:R-:W-:Y:S01]  /*05c0*/  MOV R0, R14 ;  /* 0x0000000e00007202 */ /* 0x000fe20000000f00 */
[----:B------:R-:W-:Y:S06]  /*05d0*/  BRA `(.L_x_12) ;  /* 0x0000000000107947 */ /* 0x000fec0003800000 */
.L_x_11:
[----:B------:R-:W0:Y:S02]  /*05e0*/  MUFU.RCP R0, R21 ;  /* 0x0000001500007308 */ /* 0x000e240000001000 */
[----:B0-----:R-:W-:-:S04]  /*05f0*/  FFMA R3, R0, R21, -1 ;  /* 0xbf80000000037423 */ /* 0x001fc80000000015 */
[----:B------:R-:W-:-:S04]  /*0600*/  FADD.FTZ R3, -R3, -RZ ;  /* 0x800000ff03037221 */ /* 0x000fc80000010100 */
[----:B------:R-:W-:-:S07]  /*0610*/  FFMA R0, R0, R3, R0 ;  /* 0x0000000300007223 */ /* 0x000fce0000000000 */
.L_x_12:
[----:B------:R-:W-:Y:S05]  /*0620*/  BSYNC.RECONVERGENT B3 ;  /* 0x0000000000037941 */ /* 0x000fea0003800200 */
.L_x_10:
[----:B------:R-:W3:Y:S04]  /*0630*/  LDG.E R4, desc[UR6][R30.64+0x10] ;  /* 0x000010061e047981 */ /* 0x000ee8000c1e1900 */
[----:B------:R-:W4:Y:S04]  /*0640*/  LDG.E R5, desc[UR6][R30.64+0xc] ;  /* 0x00000c061e057981 */ /* 0x000f28000c1e1900 */
[----:B------:R-:W5:Y:S04]  /*0650*/  LDG.E R3, desc[UR6][R30.64+0x14] ;  /* 0x000014061e037981 */ /* 0x000f68000c1e1900 */
[----:B------:R-:W2:Y:S01]  /*0660*/  LDG.E R24, desc[UR6][R18.64+0x4] ;  /* 0x0000040612187981 */ /* 0x000ea2000c1e1900 */
[----:B------:R-:W-:Y:S01]  /*0670*/  HFMA2 R22, -RZ, RZ, 0, 5.9604644775390625e-08 ;  /* 0x00000001ff167431 */ /* 0x000fe200000001ff */
[----:B------:R-:W-:Y:S01]  /*0680*/  UMOV UR8, 0xd002790d ;  /* 0xd002790d00087882 */ /* 0x000fe20000000000 */
[----:B------:R-:W-:Y:S01]  /*0690*/  UMOV UR9, 0x3dd257b4 ;  /* 0x3dd257b400097882 */ /* 0x000fe20000000000 */
[----:B------:R-:W-:Y:S01]  /*06a0*/  FMUL R16, R16, R0 ;  /* 0x0000000010107220 */ /* 0x000fe20000400000 */
[----:B------:R-:W-:Y:S01]  /*06b0*/  BSSY.RECONVERGENT B3, `(.L_x_13) ;  /* 0x0000021000037945 */ /* 0x000fe20003800200 */
[----:B---3--:R-:W-:Y:S01]  /*06c0*/  FADD R4, -R11, R4 ;  /* 0x000000040b047221 */ /* 0x008fe20000000100 */
[----:B----4-:R-:W-:-:S03]  /*06d0*/  FADD R5, -R12, R5 ;  /* 0x000000050c057221 */ /* 0x010fc60000000100 */
[----:B------:R-:W-:Y:S01]  /*06e0*/  FMUL R14, R4, R4 ;  /* 0x00000004040e7220 */ /* 0x000fe20000400000 */
[----:B-----5:R-:W-:-:S03]  /*06f0*/  FADD R3, -R10, R3 ;  /* 0x000000030a037221 */ /* 0x020fc60000000100 */
[----:B------:R-:W-:Y:S01]  /*0700*/  FFMA R14, R5, R5, R14 ;  /* 0x00000005050e7223 */ /* 0x000fe2000000000e */
[----:B--2---:R-:W0:Y:S03]  /*0710*/  F2F.F64.F32 R36, R24 ;  /* 0x0000001800247310 */ /* 0x004e260000201800 */
[----:B------:R-:W-:-:S05]  /*0720*/  FFMA R42, R3, R3, R14 ;  /* 0x00000003032a7223 */ /* 0x000fca000000000e */
[----:B------:R-:W1:Y:S01]  /*0730*/  F2F.F64.F32 R14, R42 ;  /* 0x0000002a000e7310 */ /* 0x000e620000201800 */
[----:B0-----:R-:W-:-:S07]  /*0740*/  DMUL R36, R36, UR8 ;  /* 0x0000000824247c28 */ /* 0x001fce0008000000 */
[----:B-1----:R-:W0:Y:S03]  /*0750*/  MUFU.RCP64H R23, R15 ;  /* 0x0000000f00177308 */ /* 0x002e260000001800 */
        /* <DEDUP_REMOVED lines=8> */
[----:B------:R-:W-:Y:S01]  /*07e0*/  DFMA R38, R22, R38, R20 ;  /* 0x000000261626722b */ /* 0x000fe20000000014 */
[-C--:B------:R-:W-:Y:S01]  /*07f0*/  FMUL R20, R17, R0.reuse ;  /* 0x0000000011147220 */ /* 0x080fe20000400000 */
[----:B------:R-:W-:Y:S01]  /*0800*/  FMUL R0, R13, R0 ;  /* 0x000000000d007220 */ /* 0x000fe20000400000 */
[C---:B------:R-:W-:Y:S02]  /*0810*/  FMUL R17, R27.reuse, R16 ;  /* 0x000000101b117220 */ /* 0x040fe40000400000 */
[C---:B------:R-:W-:Y:S01]  /*0820*/  FMUL R13, R27.reuse, R20 ;  /* 0x000000141b0d7220 */ /* 0x040fe20000400000 */
[----:B------:R-:W-:Y:S01]  /*0830*/  FMUL R0, R27, R0 ;  /* 0x000000001b007220 */ /* 0x000fe20000400000 */
[----:B------:R-:W-:-:S03]  /*0840*/  FFMA R26, R17, UR5, R26 ;  /* 0x00000005111a7c23 */ /* 0x000fc6000800001a */
[----:B------:R-:W-:Y:S01]  /*0850*/  FFMA R21, RZ, R15, R39 ;  /* 0x0000000fff157223 */ /* 0x000fe20000000027 */
[----:B------:R-:W-:Y:S01]  /*0860*/  FFMA R32, R13, UR5, R32 ;  /* 0x000000050d207c23 */ /* 0x000fe20008000020 */
[----:B------:R-:W-:-:S03]  /*0870*/  FFMA R33, R0, UR5, R33 ;  /* 0x0000000500217c23 */ /* 0x000fc60008000021 */
[----:B------:R-:W-:-:S13]  /*0880*/  FSETP.GT.AND P0, PT, |R21|, 1.469367938527859385e-39, PT ;  /* 0x001000001500780b */ /* 0x000fda0003f04200 */
[----:B------:R-:W-:Y:S05]  /*0890*/  @P0 BRA P1, `(.L_x_14) ;  /* 0x0000000000080947 */ /* 0x000fea0000800000 */
[----:B------:R-:W-:-:S07]  /*08a0*/  MOV R0, 0x8c0 ;  /* 0x000008c000007802 */ /* 0x000fce0000000f00 */
[----:B------:R-:W-:Y:S05]  /*08b0*/  CALL.REL.NOINC `($__internal_0_$__cuda_sm20_div_rn_f64_full) ;  /* 0x0000003c00bc7944 */ /* 0x000fea0003c00000 */
.L_x_14:
[----:B------:R-:W-:Y:S05]  /*08c0*/  BSYNC.RECONVERGENT B3 ;  /* 0x0000000000037941 */ /* 0x000fea0003800200 */
.L_x_13:
        /* <DEDUP_REMOVED lines=11> */
.L_x_16:
[----:B-1----:R-:W-:Y:S01]  /*0980*/  FMUL.FTZ R21, R42, R13 ;  /* 0x0000000d2a157220 */ /* 0x002fe20000410000 */
[----:B------:R-:W-:-:S03]  /*0990*/  FMUL.FTZ R0, R13, 0.5 ;  /* 0x3f0000000d007820 */ /* 0x000fc60000410000 */
[----:B0-----:R-:W-:-:S04]  /*09a0*/  FFMA R42, -R21, R21, R42 ;  /* 0x00000015152a7223 */ /* 0x001fc8000000012a */
[----:B------:R-:W-:-:S07]  /*09b0*/  FFMA R21, R42, R0, R21 ;  /* 0x000000002a157223 */ /* 0x000fce0000000015 */
.L_x_17:
[----:B------:R-:W-:Y:S05]  /*09c0*/  BSYNC.RECONVERGENT B2 ;  /* 0x0000000000027941 */ /* 0x000fea0003800200 */
.L_x_15:
        /* <DEDUP_REMOVED lines=9> */
.L_x_19:
[----:B------:R-:W0:Y:S02]  /*0a60*/  MUFU.RCP R0, R21 ;  /* 0x0000001500007308 */ /* 0x000e240000001000 */
[----:B0-----:R-:W-:-:S04]  /*0a70*/  FFMA R13, R0, R21, -1 ;  /* 0xbf800000000d7423 */ /* 0x001fc80000000015 */
[----:B------:R-:W-:-:S04]  /*0a80*/  FADD.FTZ R13, -R13, -RZ ;  /* 0x800000ff0d0d7221 */ /* 0x000fc80000010100 */
[----:B------:R-:W-:-:S07]  /*0a90*/  FFMA R0, R0, R13, R0 ;  /* 0x0000000d00007223 */ /* 0x000fce0000000000 */
.L_x_20:
[----:B------:R-:W-:Y:S05]  /*0aa0*/  BSYNC.RECONVERGENT B3 ;  /* 0x0000000000037941 */ /* 0x000fea0003800200 */
.L_x_18:
[----:B------:R-:W0:Y:S01]  /*0ab0*/  LDC.64 R14, c[0x0][0x388] ;  /* 0x0000e200ff0e7b82 */ /* 0x000e220000000a00 */
[----:B------:R-:W-:Y:S01]  /*0ac0*/  IADD3 R21, PT, PT, R6, 0x6, RZ ;  /* 0x0000000606157810 */ /* 0x000fe20007ffe0ff */
[----:B------:R-:W3:Y:S04]  /*0ad0*/  LDG.E R24, desc[UR6][R18.64+0x8] ;  /* 0x0000080612187981 */ /* 0x000ee8000c1e1900 */
[----:B0-----:R-:W-:-:S05]  /*0ae0*/  IMAD.WIDE.U32 R20, R21, 0x4, R14 ;  /* 0x0000000415147825 */ /* 0x001fca00078e000e */
        /* <DEDUP_REMOVED lines=8> */
[----:B----4-:R-:W-:Y:S01]  /*0b70*/  FADD R16, -R11, R16 ;  /* 0x000000100b107221 */ /* 0x010fe20000000100 */
[----:B-----5:R-:W-:-:S03]  /*0b80*/  FADD R17, -R12, R17 ;  /* 0x000000110c117221 */ /* 0x020fc60000000100 */
[----:B------:R-:W-:Y:S01]  /*0b90*/  FMUL R14, R16, R16 ;  /* 0x00000010100e7220 */ /* 0x000fe20000400000 */
[----:B--2---:R-:W-:-:S03]  /*0ba0*/  FADD R13, -R10, R13 ;  /* 0x0000000d0a0d7221 */ /* 0x004fc60000000100 */
[----:B------:R-:W-:-:S04]  /*0bb0*/  FFMA R14, R17, R17, R14 ;  /* 0x00000011110e7223 */ /* 0x000fc8000000000e */
[----:B------:R-:W-:-:S04]  /*0bc0*/  FFMA R30, R13, R13, R14 ;  /* 0x0000000d0d1e7223 */ /* 0x000fc8000000000e */
[----:B------:R-:W0:Y:S08]  /*0bd0*/  F2F.F64.F32 R14, R30 ;  /* 0x0000001e000e7310 */ /* 0x000e300000201800 */
[----:B0-----:R-:W0:Y:S02]  /*0be0*/  MUFU.RCP64H R23, R15 ;  /* 0x0000000f00177308 */ /* 0x001e240000001800 */
[----:B0-----:R-:W-:-:S08]  /*0bf0*/  DFMA R20, -R14, R22, 1 ;  /* 0x3ff000000e14742b */ /* 0x001fd00000000116 */
[----:B------:R-:W-:Y:S01]  /*0c00*/  DFMA R20, R20, R20, R20 ;  /* 0x000000141414722b */ /* 0x000fe20000000014 */
[----:B---3--:R-:W0:Y:S07]  /*0c10*/  F2F.F64.F32 R36, R24 ;  /* 0x0000001800247310 */ /* 0x008e2e0000201800 */
[----:B------:R-:W-:-:S08]  /*0c20*/  DFMA R20, R22, R20, R22 ;  /* 0x000000141614722b */ /* 0x000fd00000000016 */
[----:B------:R-:W-:Y:S02]  /*0c30*/  DFMA R22, -R14, R20, 1 ;  /* 0x3ff000000e16742b */ /* 0x000fe40000000114 */
[----:B0-----:R-:W-:-:S06]  /*0c40*/  DMUL R36, R36, UR8 ;  /* 0x0000000824247c28 */ /* 0x001fcc0008000000 */
[----:B------:R-:W-:-:S08]  /*0c50*/  DFMA R22, R20, R22, R20 ;  /* 0x000000161416722b */ /* 0x000fd00000000014 */
[----:B------:R-:W-:-:S08]  /*0c60*/  DMUL R20, R36, R22 ;  /* 0x0000001624147228 */ /* 0x000fd00000000000 */
[----:B------:R-:W-:-:S08]  /*0c70*/  DFMA R38, -R14, R20, R36 ;  /* 0x000000140e26722b */ /* 0x000fd00000000124 */
[----:B------:R-:W-:Y:S01]  /*0c80*/  DFMA R38, R22, R38, R20 ;  /* 0x000000261626722b */ /* 0x000fe20000000014 */
[----:B------:R-:W-:-:S09]  /*0c90*/  FSETP.GEU.AND P1, PT, |R37|, 6.5827683646048100446e-37, PT ;  /* 0x036000002500780b */ /* 0x000fd20003f2e200 */
[----:B------:R-:W-:-:S05]  /*0ca0*/  FFMA R21, RZ, R15, R39 ;  /* 0x0000000fff157223 */ /* 0x000fca0000000027 */
[----:B------:R-:W-:Y:S01]  /*0cb0*/  FSETP.GT.AND P0, PT, |R21|, 1.469367938527859385e-39, PT ;  /* 0x001000001500780b */ /* 0x000fe20003f04200 */
[-C--:B------:R-:W-:Y:S01]  /*0cc0*/  FMUL R20, R5, R0.reuse ;  /* 0x0000000005147220 */ /* 0x080fe20000400000 */
[----:B------:R-:W-:Y:S01]  /*0cd0*/  FMUL R0, R3, R0 ;  /* 0x0000000003007220 */ /* 0x000fe20000400000 */
[C---:B------:R-:W-:Y:S02]  /*0ce0*/  FMUL R5, R27.reuse, R4 ;  /* 0x000000041b057220 */ /* 0x040fe40000400000 */
[C---:B------:R-:W-:Y:S01]  /*0cf0*/  FMUL R3, R27.reuse, R20 ;  /* 0x000000141b037220 */ /* 0x040fe20000400000 */
[----:B------:R-:W-:Y:S01]  /*0d00*/  FMUL R0, R27, R0 ;  /* 0x000000001b007220 */ /* 0x000fe20000400000 */
[----:B------:R-:W-:Y:S02]  /*0d10*/  FFMA R26, R5, UR5, R26 ;  /* 0x00000005051a7c23 */ /* 0x000fe4000800001a */
[----:B------:R-:W-:Y:S01]  /*0d20*/  FFMA R32, R3, UR5, R32 ;  /* 0x0000000503207c23 */ /* 0x000fe20008000020 */
[----:B------:R-:W-:-:S03]  /*0d30*/  FFMA R33, R0, UR5, R33 ;  /* 0x0000000500217c23 */ /* 0x000fc60008000021 */
[----:B------:R-:W-:Y:S05]  /*0d40*/  @P0 BRA P1, `(.L_x_22) ;  /* 0x0000000000080947 */ /* 0x000fea0000800000 */
[----:B------:R-:W-:-:S07]  /*0d50*/  MOV R0, 0xd70 ;  /* 0x00000d7000007802 */ /* 0x000fce0000000f00 */
[----:B------:R-:W-:Y:S05]  /*0d60*/  CALL.REL.NOINC `($__internal_0_$__cuda_sm20_div_rn_f64_full) ;  /* 0x0000003800907944 */ /* 0x000fea0003c00000 */
.L_x_22:
[----:B------:R-:W-:Y:S05]  /*0d70*/  BSYNC.RECONVERGENT B3 ;  /* 0x0000000000037941 */ /* 0x000fea0003800200 */
.L_x_21:
        /* <DEDUP_REMOVED lines=11> */
.L_x_24:
[----:B-1----:R-:W-:Y:S01]  /*0e30*/  FMUL.FTZ R21, R30, R3 ;  /* 0x000000031e157220 */ /* 0x002fe20000410000 */
[----:B------:R-:W-:-:S03]  /*0e40*/  FMUL.FTZ R0, R3, 0.5 ;  /* 0x3f00000003007820 */ /* 0x000fc60000410000 */
[----:B0-----:R-:W-:-:S04]  /*0e50*/  FFMA R30, -R21, R21, R30 ;  /* 0x00000015151e7223 */ /* 0x001fc8000000011e */
[----:B------:R-:W-:-:S07]  /*0e60*/  FFMA R21, R30, R0, R21 ;  /* 0x000000001e157223 */ /* 0x000fce0000000015 */
.L_x_25:
[----:B------:R-:W-:Y:S05]  /*0e70*/  BSYNC.RECONVERGENT B2 ;  /* 0x0000000000027941 */ /* 0x000fea0003800200 */
.L_x_23:
        /* <DEDUP_REMOVED lines=9> */
.L_x_27:
[----:B------:R-:W0:Y:S02]  /*0f10*/  MUFU.RCP R0, R21 ;  /* 0x0000001500007308 */ /* 0x000e240000001000 */
[----:B0-----:R-:W-:-:S04]  /*0f20*/  FFMA R3, R0, R21, -1 ;  /* 0xbf80000000037423 */ /* 0x001fc80000000015 */
[----:B------:R-:W-:-:S04]  /*0f30*/  FADD.FTZ R3, -R3, -RZ ;  /* 0x800000ff03037221 */ /* 0x000fc80000010100 */
[----:B------:R-:W-:-:S07]  /*0f40*/  FFMA R0, R0, R3, R0 ;  /* 0x0000000300007223 */ /* 0x000fce0000000000 */
.L_x_28:
[----:B------:R-:W-:Y:S05]  /*0f50*/  BSYNC.RECONVERGENT B3 ;  /* 0x0000000000037941 */ /* 0x000fea0003800200 */
.L_x_26:
[----:B------:R-:W0:Y:S01]  /*0f60*/  LDC.64 R4, c[0x0][0x388] ;  /* 0x0000e200ff047b82 */ /* 0x000e220000000a00 */
[----:B------:R-:W-:Y:S01]  /*0f70*/  IADD3 R23, PT, PT, R6, 0x9, RZ ;  /* 0x0000000906177810 */ /* 0x000fe20007ffe0ff */
[----:B------:R1:W3:Y:S04]  /*0f80*/  LDG.E R24, desc[UR6][R18.64+0xc] ;  /* 0x00000c0612187981 */ /* 0x0002e8000c1e1900 */
        /* <DEDUP_REMOVED lines=18> */
[----:B-1----:R-:W-:Y:S01]  /*10b0*/  DFMA R18, R22, R22, R22 ;  /* 0x000000161612722b */ /* 0x002fe20000000016 */
        /* <DEDUP_REMOVED lines=22> */
.L_x_30:
[----:B------:R-:W-:Y:S05]  /*1220*/  BSYNC.RECONVERGENT B3 ;  /* 0x0000000000037941 */ /* 0x000fea0003800200 */
.L_x_29:
        /* <DEDUP_REMOVED lines=11> */
.L_x_32:
[----:B-1----:R-:W-:Y:S01]  /*12e0*/  FMUL.FTZ R21, R6, R15 ;  /* 0x0000000f06157220 */ /* 0x002fe20000410000 */
[----:B------:R-:W-:-:S03]  /*12f0*/  FMUL.FTZ R0, R15, 0.5 ;  /* 0x3f0000000f007820 */ /* 0x000fc60000410000 */
[----:B0-----:R-:W-:-:S04]  /*1300*/  FFMA R6, -R21, R21, R6 ;  /* 0x0000001515067223 */ /* 0x001fc80000000106 */
[----:B------:R-:W-:-:S07]  /*1310*/  FFMA R21, R6, R0, R21 ;  /* 0x0000000006157223 */ /* 0x000fce0000000015 */
.L_x_33:
[----:B------:R-:W-:Y:S05]  /*1320*/  BSYNC.RECONVERGENT B2 ;  /* 0x0000000000027941 */ /* 0x000fea0003800200 */
.L_x_31:
[----:B------:R-:W-:Y:S01]  /*1330*/  IADD3 R0, PT, PT, R21, 0x1800000, RZ ;  /* 0x0180000015007810 */ /* 0x000fe20007ffe0ff */
[----:B------:R-:W-:Y:S03]  /*1340*/  BSSY.RECONVERGENT B3, `(.L_x_34) ;  /* 0x000000b000037945 */ /* 0x000fe60003800200 */
[----:B------:R-:W-:-:S04]  /*1350*/  LOP3.LUT R0, R0, 0x7f800000, RZ, 0xc0, !PT ;  /* 0x7f80000000007812 */ /* 0x000fc800078ec0ff */
[----:B------:R-:W-:-:S13]  /*1360*/  ISETP.GT.U32.AND P0, PT, R0, 0x1ffffff, PT ;  /* 0x01ffffff0000780c */ /* 0x000fda0003f04070 */
[----:B------:R-:W-:Y:S05]  /*1370*/  @P0 BRA `(.L_x_35) ;  /* 0x00000000000c0947 */ /* 0x000fea0003800000 */
[----:B------:R-:W-:-:S07]  /*1380*/  MOV R20, 0x13a0 ;  /* 0x000013a000147802 */ /* 0x000fce0000000f00 */
[----:B--2---:R-:W-:Y:S05]  /*1390*/  CALL.REL.NOINC `($__internal_1_$__cuda_sm20_rcp_rn_f32_slowpath) ;  /* 0x0000003800707944 */ /* 0x004fea0003c00000 */
[----:B------:R-:W-:Y:S05]  /*13a0*/  BRA `(.L_x_36) ;  /* 0x0000000000107947 */ /* 0x000fea0003800000 */
.L_x_35:
[----:B------:R-:W0:Y:S02]  /*13b0*/  MUFU.RCP R14, R21 ;  /* 0x00000015000e7308 */ /* 0x000e240000001000 */
[----:B0-----:R-:W-:-:S04]  /*13c0*/  FFMA R0, R14, R21, -1 ;  /* 0xbf8000000e007423 */ /* 0x001fc80000000015 */
[----:B------:R-:W-:-:S04]  /*13d0*/  FADD.FTZ R15, -R0, -RZ ;  /* 0x800000ff000f7221 */ /* 0x000fc80000010100 */
[----:B------:R-:W-:-:S07]  /*13e0*/  FFMA R14, R14, R15, R14 ;  /* 0x0000000f0e0e7223 */ /* 0x000fce000000000e */
.L_x_36:
[----:B------:R-:W-:Y:S05]  /*13f0*/  BSYNC.RECONVERGENT B3 ;  /* 0x0000000000037941 */ /* 0x000fea0003800200 */
.L_x_34:
[----:B------:R-:W-:Y:S01]  /*1400*/  IADD3 R8, PT, PT, R8, 0x4, RZ ;  /* 0x0000000408087810 */ /* 0x000fe20007ffe0ff */
[-C--:B------:R-:W-:Y:S01]  /*1410*/  FMUL R0, R5, R14.reuse ;  /* 0x0000000e05007220 */ /* 0x080fe20000400000 */
[-C--:B------:R-:W-:Y:S01]  /*1420*/  FMUL R4, R4, R14.reuse ;  /* 0x0000000e04047220 */ /* 0x080fe20000400000 */
[----:B------:R-:W-:Y:S01]  /*1430*/  FMUL R14, R3, R14 ;  /* 0x0000000e030e7220 */ /* 0x000fe20000400000 */
[----:B------:R-:W-:Y:S01]  /*1440*/  ISETP.NE.AND P0, PT, R8, R9, PT ;  /* 0x000000090800720c */ /* 0x000fe20003f05270 */
[C---:B--2---:R-:W-:Y:S01]  /*1450*/  FMUL R3, R13.reuse, R0 ;  /* 0x000000000d037220 */ /* 0x044fe20000400000 */
[C---:B------:R-:W-:Y:S01]  /*1460*/  FMUL R5, R13.reuse, R4 ;  /* 0x000000040d057220 */ /* 0x040fe20000400000 */
[----:B------:R-:W-:Y:S02]  /*1470*/  FMUL R14, R13, R14 ;  /* 0x0000000e0d0e7220 */ /* 0x000fe40000400000 */
[----:B------:R-:W-:Y:S01]  /*1480*/  FFMA R32, R3, UR5, R32 ;  /* 0x0000000503207c23 */ /* 0x000fe20008000020 */
[----:B------:R-:W-:Y:S01]  /*1490*/  FFMA R26, R5, UR5, R26 ;  /* 0x00000005051a7c23 */ /* 0x000fe2000800001a */
[----:B------:R-:W-:-:S06]  /*14a0*/  FFMA R33, R14, UR5, R33 ;  /* 0x000000050e217c23 */ /* 0x000fcc0008000021 */
[----:B------:R-:W-:Y:S05]  /*14b0*/  @P0 BRA `(.L_x_37) ;  /* 0xffffffec004c0947 */ /* 0x000fea000383ffff */
.L_x_4:
[----:B-1----:R-:W-:Y:S05]  /*14c0*/  BSYNC.RECONVERGENT B0 ;  /* 0x0000000000007941 */ /* 0x002fea0003800200 */
.L_x_3:
[----:B------:R-:W-:-:S13]  /*14d0*/  LOP3.LUT P0, R0, R2, 0x3, RZ, 0xc0, !PT ;  /* 0x0000000302007812 */ /* 0x000fda000780c0ff */
[----:B------:R-:W-:Y:S05]  /*14e0*/  @!P0 BRA `(.L_x_2) ;  /* 0x0000000c00ac8947 */ /* 0x000fea0003800000 */
[----:B------:R-:W-:Y:S01]  /*14f0*/  ISETP.NE.AND P0, PT, R0, 0x1, PT ;  /* 0x000000010000780c */ /* 0x000fe20003f05270 */
[----:B------:R-:W-:-:S12]  /*1500*/  BSSY.RECONVERGENT B0, `(.L_x_38) ;  /* 0x0000099000007945 */ /* 0x000fd80003800200 */
[----:B------:R-:W-:Y:S05]  /*1510*/  @!P0 BRA `(.L_x_39) ;  /* 0x00000008005c8947 */ /* 0x000fea0003800000 */
[----:B------:R-:W0:Y:S01]  /*1520*/  LDC.64 R18, c[0x0][0x388] ;  /* 0x0000e200ff127b82 */ /* 0x000e220000000a00 */
[----:B------:R-:W-:-:S07]  /*1530*/  LEA R3, R9, R9, 0x1 ;  /* 0x0000000909037211 */ /* 0x000fce00078e08ff */
[----:B------:R-:W1:Y:S01]  /*1540*/  LDC.64 R16, c[0x0][0x398] ;  /* 0x0000e600ff107b82 */ /* 0x000e620000000a00 */
[----:B0-----:R-:W-:-:S05]  /*1550*/  IMAD.WIDE.U32 R18, R3, 0x4, R18 ;  /* 0x0000000403127825 */ /* 0x001fca00078e0012 */
[----:B------:R-:W2:Y:S04]  /*1560*/  LDG.E R8, desc[UR6][R18.64+0x4] ;  /* 0x0000040612087981 */ /* 0x000ea8000c1e1900 */
[----:B------:R-:W3:Y:S04]  /*1570*/  LDG.E R13, desc[UR6][R18.64] ;  /* 0x00000006120d7981 */ /* 0x000ee8000c1e1900 */
[----:B------:R-:W4:Y:S01]  /*1580*/  LDG.E R3, desc[UR6][R18.64+0x8] ;  /* 0x0000080612037981 */ /* 0x000f22000c1e1900 */
[----:B-1----:R-:W-:-:S05]  /*1590*/  IMAD.WIDE.U32 R16, R9, 0x4, R16 ;  /* 0x0000000409107825 */ /* 0x002fca00078e0010 */
[----:B------:R-:W4:Y:S01]  /*15a0*/  LDG.E R24, desc[UR6][R16.64] ;  /* 0x0000000610187981 */ /* 0x000f22000c1e1900 */
[----:B------:R-:W-:Y:S01]  /*15b0*/  HFMA2 R20, -RZ, RZ, 0, 5.9604644775390625e-08 ;  /* 0x00000001ff147431 */ /* 0x000fe200000001ff */
[----:B------:R-:W-:Y:S01]  /*15c0*/  UMOV UR8, 0xd002790d ;  /* 0xd002790d00087882 */ /* 0x000fe20000000000 */
[----:B------:R-:W-:Y:S01]  /*15d0*/  UMOV UR9, 0x3dd257b4 ;  /* 0x3dd257b400097882 */ /* 0x000fe20000000000 */
[----:B------:R-:W-:Y:S01]  /*15e0*/  BSSY.RECONVERGENT B3, `(.L_x_40) ;  /* 0x0000019000037945 */ /* 0x000fe20003800200 */
[----:B--2--5:R-:W-:Y:S01]  /*15f0*/  FADD R8, -R11, R8 ;  /* 0x000000080b087221 */ /* 0x024fe20000000100 */
[----:B---3--:R-:W-:-:S03]  /*1600*/  FADD R13, -R12, R13 ;  /* 0x0000000d0c0d7221 */ /* 0x008fc60000000100 */
[----:B------:R-:W-:Y:S01]  /*1610*/  FMUL R0, R8, R8 ;  /* 0x0000000808007220 */ /* 0x000fe20000400000 */
[----:B----4-:R-:W-:-:S03]  /*1620*/  FADD R6, -R10, R3 ;  /* 0x000000030a067221 */ /* 0x010fc60000000100 */
[----:B------:R-:W-:-:S04]  /*1630*/  FFMA R3, R13, R13, R0 ;  /* 0x0000000d0d037223 */ /* 0x000fc80000000000 */
[----:B------:R-:W-:Y:S01]  /*1640*/  FFMA R3, R6, R6, R3 ;  /* 0x0000000606037223 */ /* 0x000fe20000000003 */
[----:B------:R-:W0:Y:S08]  /*1650*/  F2F.F64.F32 R36, R24 ;  /* 0x0000001800247310 */ /* 0x000e300000201800 */
        /* <DEDUP_REMOVED lines=16> */
[----:B------:R-:W-:Y:S05]  /*1760*/  CALL.REL.NOINC `($__internal_0_$__cuda_sm20_div_rn_f64_full) ;  /* 0x0000003000107944 */ /* 0x000fea0003c00000 */
.L_x_41:
[----:B------:R-:W-:Y:S05]  /*1770*/  BSYNC.RECONVERGENT B3 ;  /* 0x0000000000037941 */ /* 0x000fea0003800200 */
.L_x_40:
        /* <DEDUP_REMOVED lines=9> */
[----:B------:R-:W-:Y:S05]  /*1810*/  BRA `(.L_x_44) ;  /* 0x0000000000107947 */ /* 0x000fea0003800000 */
.L_x_43:
[----:B-1----:R-:W-:Y:S01]  /*1820*/  FMUL.FTZ R0, R3, R4 ;  /* 0x0000000403007220 */ /* 0x002fe20000410000 */
[----:B------:R-:W-:-:S03]  /*1830*/  FMUL.FTZ R23, R4, 0.5 ;  /* 0x3f00000004177820 */ /* 0x000fc60000410000 */
[----:B0-----:R-:W-:-:S04]  /*1840*/  FFMA R3, -R0, R0, R3 ;  /* 0x0000000000037223 */ /* 0x001fc80000000103 */
[----:B------:R-:W-:-:S07]  /*1850*/  FFMA R23, R3, R23, R0 ;  /* 0x0000001703177223 */ /* 0x000fce0000000000 */
.L_x_44:
[----:B------:R-:W-:Y:S05]  /*1860*/  BSYNC.RECONVERGENT B2 ;  /* 0x0000000000027941 */ /* 0x000fea0003800200 */
.L_x_42:
[----:B------:R-:W-:Y:S01]  /*1870*/  IADD3 R0, PT, PT, R23, 0x1800000, RZ ;  /* 0x0180000017007810 */ /* 0x000fe20007ffe0ff */
[----:B------:R-:W-:Y:S03]  /*1880*/  BSSY.RECONVERGENT B3, `(.L_x_45) ;  /* 0x000000d000037945 */ /* 0x000fe60003800200 */
[----:B------:R-:W-:-:S04]  /*1890*/  LOP3.LUT R0, R0, 0x7f800000, RZ, 0xc0, !PT ;  /* 0x7f80000000007812 */ /* 0x000fc800078ec0ff */
[----:B------:R-:W-:-:S13]  /*18a0*/  ISETP.GT.U32.AND P0, PT, R0, 0x1ffffff, PT ;  /* 0x01ffffff0000780c */ /* 0x000fda0003f04070 */
[----:B------:R-:W-:Y:S05]  /*18b0*/  @P0 BRA `(.L_x_46) ;  /* 0x0000000000140947 */ /* 0x000fea0003800000 */
[----:B------:R-:W-:Y:S02]  /*18c0*/  MOV R21, R23 ;  /* 0x0000001700157202 */ /* 0x000fe40000000f00 */
[----:B------:R-:W-:-:S07]  /*18d0*/  MOV R20, 0x18f0 ;  /* 0x000018f000147802 */ /* 0x000fce0000000f00 */
[----:B--2---:R-:W-:Y:S05]  /*18e0*/  CALL.REL.NOINC `($__internal_1_$__cuda_sm20_rcp_rn_f32_slowpath) ;  /* 0x00000034001c7944 */ /* 0x004fea0003c00000 */
[----:B------:R-:W-:Y:S01]  /*18f0*/  MOV R21, R14 ;  /* 0x0000000e00157202 */ /* 0x000fe20000000f00 */
[----:B------:R-:W-:Y:S06]  /*1900*/  BRA `(.L_x_47) ;  /* 0x0000000000107947 */ /* 0x000fec0003800000 */
.L_x_46:
[----:B------:R-:W0:Y:S02]  /*1910*/  MUFU.RCP R0, R23 ;  /* 0x0000001700007308 */ /* 0x000e240000001000 */
[----:B0-----:R-:W-:-:S04]  /*1920*/  FFMA R3, R0, R23, -1 ;  /* 0xbf80000000037423 */ /* 0x001fc80000000017 */
[----:B------:R-:W-:-:S04]  /*1930*/  FADD.FTZ R3, -R3, -RZ ;  /* 0x800000ff03037221 */ /* 0x000fc80000010100 */
[----:B------:R-:W-:-:S07]  /*1940*/  FFMA R21, R0, R3, R0 ;  /* 0x0000000300157223 */ /* 0x000fce0000000000 */
.L_x_47:
[----:B------:R-:W-:Y:S05]  /*1950*/  BSYNC.RECONVERGENT B3 ;  /* 0x0000000000037941 */ /* 0x000fea0003800200 */
.L_x_45:
[----:B------:R-:W3:Y:S04]  /*1960*/  LDG.E R4, desc[UR6][R18.64+0x10] ;  /* 0x0000100612047981 */ /* 0x000ee8000c1e1900 */
[----:B------:R-:W4:Y:S04]  /*1970*/  LDG.E R5, desc[UR6][R18.64+0xc] ;  /* 0x00000c0612057981 */ /* 0x000f28000c1e1900 */
[----:B------:R-:W5:Y:S04]  /*1980*/  LDG.E R3, desc[UR6][R18.64+0x14] ;  /* 0x0000140612037981 */ /* 0x000f68000c1e1900 */
[----:B------:R-:W5:Y:S01]  /*1990*/  LDG.E R20, desc[UR6][R16.64+0x4] ;  /* 0x0000040610147981 */ /* 0x000f62000c1e1900 */
[----:B------:R-:W-:Y:S01]  /*19a0*/  HFMA2 R22, -RZ, RZ, 0, 5.9604644775390625e-08 ;  /* 0x00000001ff167431 */ /* 0x000fe200000001ff */
[----:B------:R-:W-:Y:S01]  /*19b0*/  UMOV UR8, 0xd002790d ;  /* 0xd002790d00087882 */ /* 0x000fe20000000000 */
[----:B------:R-:W-:Y:S01]  /*19c0*/  UMOV UR9, 0x3dd257b4 ;  /* 0x3dd257b400097882 */ /* 0x000fe20000000000 */
[-C--:B------:R-:W-:Y:S01]  /*19d0*/  FMUL R8, R8, R21.reuse ;  /* 0x0000001508087220 */ /* 0x080fe20000400000 */
[----:B------:R-:W-:Y:S01]  /*19e0*/  FMUL R6, R6, R21 ;  /* 0x0000001506067220 */ /* 0x000fe20000400000 */
[----:B------:R-:W-:Y:S03]  /*19f0*/  BSSY.RECONVERGENT B3, `(.L_x_48) ;  /* 0x0000021000037945 */ /* 0x000fe60003800200 */
[----:B--2---:R-:W-:Y:S01]  /*1a00*/  FMUL R6, R27, R6 ;  /* 0x000000061b067220 */ /* 0x004fe20000400000 */
[----:B---3--:R-:W-:Y:S01]  /*1a10*/  FADD R4, -R11, R4 ;  /* 0x000000040b047221 */ /* 0x008fe20000000100 */
[----:B----4-:R-:W-:-:S03]  /*1a20*/  FADD R5, -R12, R5 ;  /* 0x000000050c057221 */ /* 0x010fc60000000100 */
[----:B------:R-:W-:Y:S01]  /*1a30*/  FMUL R0, R4, R4 ;  /* 0x0000000404007220 */ /* 0x000fe20000400000 */
[----:B-----5:R-:W-:-:S03]  /*1a40*/  FADD R3, -R10, R3 ;  /* 0x000000030a037221 */ /* 0x020fc60000000100 */
[----:B------:R-:W-:Y:S01]  /*1a50*/  FFMA R0, R5, R5, R0 ;  /* 0x0000000505007223 */ /* 0x000fe20000000000 */
[----:B------:R-:W0:Y:S03]  /*1a60*/  F2F.F64.F32 R36, R20 ;  /* 0x0000001400247310 */ /* 0x000e260000201800 */
[----:B------:R-:W-:Y:S01]  /*1a70*/  FFMA R30, R3, R3, R0 ;  /* 0x00000003031e7223 */ /* 0x000fe20000000000 */
[----:B------:R-:W-:-:S04]  /*1a80*/  FMUL R0, R13, R21 ;  /* 0x000000150d007220 */ /* 0x000fc80000400000 */
[----:B------:R-:W-:Y:S01]  /*1a90*/  FMUL R13, R27, R0 ;  /* 0x000000001b0d7220 */ /* 0x000fe20000400000 */
[----:B------:R-:W1:Y:S01]  /*1aa0*/  F2F.F64.F32 R14, R30 ;  /* 0x0000001e000e7310 */ /* 0x000e620000201800 */
[----:B0-----:R-:W-:Y:S01]  /*1ab0*/  DMUL R36, R36, UR8 ;  /* 0x0000000824247c28 */ /* 0x001fe20008000000 */
[----:B------:R-:W0:Y:S06]  /*1ac0*/  LDCU UR8, c[0x0][0x3a0] ;  /* 0x00007400ff0877ac */ /* 0x000e2c0008000800 */
[----:B-1----:R-:W1:Y:S03]  /*1ad0*/  MUFU.RCP64H R23, R15 ;  /* 0x0000000f00177308 */ /* 0x002e660000001800 */
[----:B------:R-:W-:Y:S01]  /*1ae0*/  FSETP.GEU.AND P1, PT, |R37|, 6.5827683646048100446e-37, PT ;  /* 0x036000002500780b */ /* 0x000fe20003f2e200 */
[----:B0-----:R-:W-:Y:S01]  /*1af0*/  FFMA R32, R13, UR8, R32 ;  /* 0x000000080d207c23 */ /* 0x001fe20008000020 */
[----:B------:R-:W-:Y:S01]  /*1b00*/  FFMA R33, R6, UR8, R33 ;  /* 0x0000000806217c23 */ /* 0x000fe20008000021 */
[----:B-1----:R-:W-:-:S08]  /*1b10*/  DFMA R18, -R14, R22, 1 ;  /* 0x3ff000000e12742b */ /* 0x002fd00000000116 */
[----:B------:R-:W-:-:S08]  /*1b20*/  DFMA R16, R18, R18, R18 ;  /* 0x000000121210722b */ /* 0x000fd00000000012 */
[----:B------:R-:W-:-:S08]  /*1b30*/  DFMA R16, R22, R16, R22 ;  /* 0x000000101610722b */ /* 0x000fd00000000016 */
[----:B------:R-:W-:-:S08]  /*1b40*/  DFMA R18, -R14, R16, 1 ;  /* 0x3ff000000e12742b */ /* 0x000fd00000000110 */
[----:B------:R-:W-:-:S08]  /*1b50*/  DFMA R18, R16, R18, R16 ;  /* 0x000000121012722b */ /* 0x000fd00000000010 */
[----:B------:R-:W-:-:S08]  /*1b60*/  DMUL R16, R36, R18 ;  /* 0x0000001224107228 */ /* 0x000fd00000000000 */
[----:B------:R-:W-:-:S08]  /*1b70*/  DFMA R38, -R14, R16, R36 ;  /* 0x000000100e26722b */ /* 0x000fd00000000124 */
[----:B------:R-:W-:Y:S01]  /*1b80*/  DFMA R38, R18, R38, R16 ;  /* 0x000000261226722b */ /* 0x000fe20000000010 */
[----:B------:R-:W-:-:S04]  /*1b90*/  FMUL R17, R27, R8 ;  /* 0x000000081b117220 */ /* 0x000fc80000400000 */
[----:B------:R-:W-:-:S05]  /*1ba0*/  FFMA R26, R17, UR8, R26 ;  /* 0x00000008111a7c23 */ /* 0x000fca000800001a */
[----:B------:R-:W-:-:S05]  /*1bb0*/  FFMA R16, RZ, R15, R39 ;  /* 0x0000000fff107223 */ /* 0x000fca0000000027 */
[----:B------:R-:W-:-:S13]  /*1bc0*/  FSETP.GT.AND P0, PT, |R16|, 1.469367938527859385e-39, PT ;  /* 0x001000001000780b */ /* 0x000fda0003f04200 */
[----:B------:R-:W-:Y:S05]  /*1bd0*/  @P0 BRA P1, `(.L_x_49) ;  /* 0x0000000000080947 */ /* 0x000fea0000800000 */
[----:B------:R-:W-:-:S07]  /*1be0*/  MOV R0, 0x1c00 ;  /* 0x00001c0000007802 */ /* 0x000fce0000000f00 */
[----:B------:R-:W-:Y:S05]  /*1bf0*/  CALL.REL.NOINC `($__internal_0_$__cuda_sm20_div_rn_f64_full) ;  /* 0x0000002800ec7944 */ /* 0x000fea0003c00000 */
.L_x_49:
[----:B------:R-:W-:Y:S05]  /*1c00*/  BSYNC.RECONVERGENT B3 ;  /* 0x0000000000037941 */ /* 0x000fea0003800200 */
.L_x_48:
        /* <DEDUP_REMOVED lines=11> */
.L_x_51:
[----:B-1----:R-:W-:Y:S01]  /*1cc0*/  FMUL.FTZ R21, R30, R13 ;  /* 0x0000000d1e157220 */ /* 0x002fe20000410000 */
[----:B------:R-:W-:-:S03]  /*1cd0*/  FMUL.FTZ R0, R13, 0.5 ;  /* 0x3f0000000d007820 */ /* 0x000fc60000410000 */
[----:B0-----:R-:W-:-:S04]  /*1ce0*/  FFMA R30, -R21, R21, R30 ;  /* 0x00000015151e7223 */ /* 0x001fc8000000011e */
[----:B------:R-:W-:-:S07]  /*1cf0*/  FFMA R21, R30, R0, R21 ;  /* 0x000000001e157223 */ /* 0x000fce0000000015 */
.L_x_52:
[----:B------:R-:W-:Y:S05]  /*1d00*/  BSYNC.RECONVERGENT B2 ;  /* 0x0000000000027941 */ /* 0x000fea0003800200 */
.L_x_50:
        /* <DEDUP_REMOVED lines=8> */
.L_x_54:
[----:B------:R-:W0:Y:S02]  /*1d90*/  MUFU.RCP R14, R21 ;  /* 0x00000015000e7308 */ /* 0x000e240000001000 */
[----:B0-----:R-:W-:-:S04]  /*1da0*/  FFMA R0, R14, R21, -1 ;  /* 0xbf8000000e007423 */ /* 0x001fc80000000015 */
[----:B------:R-:W-:-:S04]  /*1db0*/  FADD.FTZ R13, -R0, -RZ ;  /* 0x800000ff000d7221 */ /* 0x000fc80000010100 */
[----:B------:R-:W-:-:S07]  /*1dc0*/  FFMA R14, R14, R13, R14 ;  /* 0x0000000d0e0e7223 */ /* 0x000fce000000000e */
.L_x_55:
[----:B------:R-:W-:Y:S05]  /*1dd0*/  BSYNC.RECONVERGENT B3 ;  /* 0x0000000000037941 */ /* 0x000fea0003800200 */
.L_x_53:
[----:B------:R-:W0:Y:S01]  /*1de0*/  LDCU UR8, c[0x0][0x3a0] ;  /* 0x00007400ff0877ac */ /* 0x000e220008000800 */
[-C--:B------:R-:W-:Y:S01]  /*1df0*/  FMUL R5, R5, R14.reuse ;  /* 0x0000000e05057220 */ /* 0x080fe20000400000 */
[-C--:B------:R-:W-:Y:S01]  /*1e00*/  FMUL R13, R4, R14.reuse ;  /* 0x0000000e040d7220 */ /* 0x080fe20000400000 */
[----:B------:R-:W-:Y:S01]  /*1e10*/  FMUL R3, R3, R14 ;  /* 0x0000000e03037220 */ /* 0x000fe20000400000 */
[----:B------:R-:W-:Y:S01]  /*1e20*/  IADD3 R9, PT, PT, R9, 0x2, RZ ;  /* 0x0000000209097810 */ /* 0x000fe20007ffe0ff */
[C---:B--2---:R-:W-:Y:S01]  /*1e30*/  FMUL R5, R6.reuse, R5 ;  /* 0x0000000506057220 */ /* 0x044fe20000400000 */
[C---:B------:R-:W-:Y:S01]  /*1e40*/  FMUL R13, R6.reuse, R13 ;  /* 0x0000000d060d7220 */ /* 0x040fe20000400000 */
[----:B------:R-:W-:Y:S02]  /*1e50*/  FMUL R6, R6, R3 ;  /* 0x0000000306067220 */ /* 0x000fe40000400000 */
[----:B0-----:R-:W-:Y:S01]  /*1e60*/  FFMA R32, R5, UR8, R32 ;  /* 0x0000000805207c23 */ /* 0x001fe20008000020 */
[----:B------:R-:W-:Y:S01]  /*1e70*/  FFMA R26, R13, UR8, R26 ;  /* 0x000000080d1a7c23 */ /* 0x000fe2000800001a */
[----:B------:R-:W-:-:S07]  /*1e80*/  FFMA R33, R6, UR8, R33 ;  /* 0x0000000806217c23 */ /* 0x000fce0008000021 */
.L_x_39:
[----:B------:R-:W-:Y:S05]  /*1e90*/  BSYNC.RECONVERGENT B0 ;  /* 0x0000000000007941 */ /* 0x000fea0003800200 */
.L_x_38:
[----:B------:R-:W-:-:S04]  /*1ea0*/  LOP3.LUT R0, R2, 0x1, RZ, 0xc0, !PT ;  /* 0x0000000102007812 */ /* 0x000fc800078ec0ff */
[----:B------:R-:W-:-:S13]  /*1eb0*/  ISETP.NE.U32.AND P0, PT, R0, 0x1, PT ;  /* 0x000000010000780c */ /* 0x000fda0003f05070 */
[----:B------:R-:W-:Y:S05]  /*1ec0*/  @P0 BRA `(.L_x_2) ;  /* 0x0000000400340947 */ /* 0x000fea0003800000 */
[----:B------:R-:W0:Y:S01]  /*1ed0*/  LDC.64 R4, c[0x0][0x388] ;  /* 0x0000e200ff047b82 */ /* 0x000e220000000a00 */
[----:B------:R-:W-:-:S07]  /*1ee0*/  LEA R3, R9, R9, 0x1 ;  /* 0x0000000909037211 */ /* 0x000fce00078e08ff */
[----:B------:R-:W1:Y:S01]  /*1ef0*/  LDC.64 R14, c[0x0][0x398] ;  /* 0x0000e600ff0e7b82 */ /* 0x000e620000000a00 */
[----:B0-----:R-:W-:-:S05]  /*1f00*/  IMAD.WIDE.U32 R4, R3, 0x4, R4 ;  /* 0x0000000403047825 */ /* 0x001fca00078e0004 */
[----:B------:R-:W2:Y:S04]  /*1f10*/  LDG.E R0, desc[UR6][R4.64+0x4] ;  /* 0x0000040604007981 */ /* 0x000ea8000c1e1900 */
[----:B------:R-:W3:Y:S04]  /*1f20*/  LDG.E R3, desc[UR6][R4.64] ;  /* 0x0000000604037981 */ /* 0x000ee8000c1e1900 */
[----:B------:R0:W4:Y:S01]  /*1f30*/  LDG.E R13, desc[UR6][R4.64+0x8] ;  /* 0x00000806040d7981 */ /* 0x000122000c1e1900 */
[----:B-1----:R-:W-:-:S05]  /*1f40*/  IMAD.WIDE.U32 R8, R9, 0x4, R14 ;  /* 0x0000000409087825 */ /* 0x002fca00078e000e */
[----:B------:R-:W4:Y:S01]  /*1f50*/  LDG.E R6, desc[UR6][R8.64] ;  /* 0x0000000608067981 */ /* 0x000f22000c1e1900 */
[----:B------:R-:W-:Y:S01]  /*1f60*/  UMOV UR8, 0xd002790d ;  /* 0xd002790d00087882 */ /* 0x000fe20000000000 */
[----:B------:R-:W-:Y:S01]  /*1f70*/  UMOV UR9, 0x3dd257b4 ;  /* 0x3dd257b400097882 */ /* 0x000fe20000000000 */
[----:B------:R-:W-:Y:S01]  /*1f80*/  BSSY.RECONVERGENT B0, `(.L_x_56) ;  /* 0x000001a000007945 */ /* 0x000fe20003800200 */
[----:B0-----:R-:W-:Y:S02]  /*1f90*/  HFMA2 R4, -RZ, RZ, 0, 5.9604644775390625e-08 ;  /* 0x00000001ff047431 */ /* 0x001fe400000001ff */
        /* <DEDUP_REMOVED lines=24> */
.L_x_57:
[----:B------:R-:W-:Y:S05]  /*2120*/  BSYNC.RECONVERGENT B0 ;  /* 0x0000000000007941 */ /* 0x000fea0003800200 */
.L_x_56:
        /* <DEDUP_REMOVED lines=11> */
.L_x_59:
[----:B-1----:R-:W-:Y:S01]  /*21e0*/  FMUL.FTZ R0, R3, R6 ;  /* 0x0000000603007220 */ /* 0x002fe20000410000 */
[----:B------:R-:W-:-:S03]  /*21f0*/  FMUL.FTZ R21, R6, 0.5 ;  /* 0x3f00000006157820 */ /* 0x000fc60000410000 */
[----:B0-----:R-:W-:-:S04]  /*2200*/  FFMA R3, -R0, R0, R3 ;  /* 0x0000000000037223 */ /* 0x001fc80000000103 */
[----:B------:R-:W-:-:S07]  /*2210*/  FFMA R21, R3, R21, R0 ;  /* 0x0000001503157223 */ /* 0x000fce0000000000 */
.L_x_60:
[----:B------:R-:W-:Y:S05]  /*2220*/  BSYNC.RECONVERGENT B0 ;  /* 0x0000000000007941 */ /* 0x000fea0003800200 */
.L_x_58:
        /* <DEDUP_REMOVED lines=8> */
.L_x_62:
[----:B------:R-:W0:Y:S02]  /*22b0*/  MUFU.RCP R14, R21 ;  /* 0x00000015000e7308 */ /* 0x000e240000001000 */
[----:B0-----:R-:W-:-:S04]  /*22c0*/  FFMA R0, R14, R21, -1 ;  /* 0xbf8000000e007423 */ /* 0x001fc80000000015 */
[----:B------:R-:W-:-:S04]  /*22d0*/  FADD.FTZ R3, -R0, -RZ ;  /* 0x800000ff00037221 */ /* 0x000fc80000010100 */
[----:B------:R-:W-:-:S07]  /*22e0*/  FFMA R14, R14, R3, R14 ;  /* 0x000000030e0e7223 */ /* 0x000fce000000000e */
.L_x_63:
[----:B------:R-:W-:Y:S05]  /*22f0*/  BSYNC.RECONVERGENT B0 ;  /* 0x0000000000007941 */ /* 0x000fea0003800200 */
.L_x_61:
[----:B------:R-:W0:Y:S01]  /*2300*/  LDCU UR8, c[0x0][0x3a0] ;  /* 0x00007400ff0877ac */ /* 0x000e220008000800 */
[-C--:B------:R-:W-:Y:S01]  /*2310*/  FMUL R3, R12, R14.reuse ;  /* 0x0000000e0c037220 */ /* 0x080fe20000400000 */
[-C--:B------:R-:W-:Y:S01]  /*2320*/  FMUL R11, R11, R14.reuse ;  /* 0x0000000e0b0b7220 */ /* 0x080fe20000400000 */
[----:B------:R-:W-:Y:S02]  /*2330*/  FMUL R5, R10, R14 ;  /* 0x0000000e0a057220 */ /* 0x000fe40000400000 */
[C---:B--2---:R-:W-:Y:S01]  /*2340*/  FMUL R3, R4.reuse, R3 ;  /* 0x0000000304037220 */ /* 0x044fe20000400000 */
[C---:B------:R-:W-:Y:S01]  /*2350*/  FMUL R11, R4.reuse, R11 ;  /* 0x0000000b040b7220 */ /* 0x040fe20000400000 */
[----:B------:R-:W-:Y:S02]  /*2360*/  FMUL R4, R4, R5 ;  /* 0x0000000504047220 */ /* 0x000fe40000400000 */
[----:B0-----:R-:W-:Y:S01]  /*2370*/  FFMA R32, R3, UR8, R32 ;  /* 0x0000000803207c23 */ /* 0x001fe20008000020 */
[----:B------:R-:W-:Y:S01]  /*2380*/  FFMA R26, R11, UR8, R26 ;  /* 0x000000080b1a7c23 */ /* 0x000fe2000800001a */
[----:B------:R-:W-:-:S07]  /*2390*/  FFMA R33, R4, UR8, R33 ;  /* 0x0000000804217c23 */ /* 0x000fce0008000021 */
.L_x_2:
[----:B01----:R-:W-:Y:S05]  /*23a0*/  BSYNC.RECONVERGENT B1 ;  /* 0x0000000000017941 */ /* 0x003fea0003800200 */
.L_x_1:
[----:B------:R-:W0:Y:S01]  /*23b0*/  LDC R9, c[0x0][0x380] ;  /* 0x0000e000ff097b82 */ /* 0x000e220000000800 */
[----:B------:R-:W-:Y:S01]  /*23c0*/  IADD3 R8, PT, PT, R2, 0x1, RZ ;  /* 0x0000000102087810 */ /* 0x000fe20007ffe0ff */
[----:B------:R-:W1:Y:S01]  /*23d0*/  LDCU UR10, c[0x0][0x3a0] ;  /* 0x00007400ff0a77ac */ /* 0x000e620008000800 */
[----:B------:R-:W-:Y:S02]  /*23e0*/  BSSY.RECONVERGENT B3, `(.L_x_64) ;  /* 0x000022f000037945 */ /* 0x000fe40003800200 */
[----:B0-----:R-:W-:-:S13]  /*23f0*/  ISETP.GE.AND P0, PT, R8, R9, PT ;  /* 0x000000090800720c */ /* 0x001fda0003f06270 */
[----:B-1----:R-:W-:Y:S05]  /*2400*/  @P0 BRA `(.L_x_65) ;  /* 0x0000002000b00947 */ /* 0x002fea0003800000 */
[----:B-----5:R-:W0:Y:S01]  /*2410*/  LDC.64 R10, c[0x0][0x388] ;  /* 0x0000e200ff0a7b82 */ /* 0x020e220000000a00 */
[----:B------:R-:W-:-:S05]  /*2420*/  LEA R13, R2, R2, 0x1 ;  /* 0x00000002020d7211 */ /* 0x000fca00078e08ff */
[----:B0-----:R-:W-:-:S05]  /*2430*/  IMAD.WIDE R10, R13, 0x4, R10 ;  /* 0x000000040d0a7825 */ /* 0x001fca00078e020a */
[----:B------:R0:W5:Y:S04]  /*2440*/  LDG.E R3, desc[UR6][R10.64] ;  /* 0x000000060a037981 */ /* 0x000168000c1e1900 */
[----:B------:R0:W5:Y:S04]  /*2450*/  LDG.E R4, desc[UR6][R10.64+0x4] ;  /* 0x000004060a047981 */ /* 0x000168000c1e1900 */
[----:B------:R0:W5:Y:S01]  /*2460*/  LDG.E R5, desc[UR6][R10.64+0x8] ;  /* 0x000008060a057981 */ /* 0x000162000c1e1900 */
[----:B------:R-:W-:Y:S01]  /*2470*/  IADD3 R0, PT, PT, -R2, -0x2, R9 ;  /* 0xfffffffe02007810 */ /* 0x000fe20007ffe109 */
[----:B------:R-:W-:Y:S01]  /*2480*/  ULOP3.LUT UR5, URZ, UR4, URZ, 0x33, !UPT ;  /* 0x00000004ff057292 */ /* 0x000fe2000f8e33ff */
[----:B------:R-:W-:Y:S02]  /*2490*/  BSSY.RECONVERGENT B1, `(.L_x_66) ;  /* 0x0000136000017945 */ /* 0x000fe40003800200 */
[----:B------:R-:W-:-:S03]  /*24a0*/  ISETP.GE.U32.AND P0, PT, R0, 0x3, PT ;  /* 0x000000030000780c */ /* 0x000fc60003f06070 */
[----:B------:R-:W-:-:S10]  /*24b0*/  IADD3 R6, PT, PT, -R7, UR5, R9 ;  /* 0x0000000507067c10 */ /* 0x000fd4000fffe109 */
[----:B0-----:R-:W-:Y:S05]  /*24c0*/  @!P0 BRA `(.L_x_67) ;  /* 0x0000001000c88947 */ /* 0x001fea0003800000 */
[----:B------:R-:W-:Y:S01]  /*24d0*/  LOP3.LUT R8, R6, 0xfffffffc, RZ, 0xc0, !PT ;  /* 0xfffffffc06087812 */ /* 0x000fe200078ec0ff */
[----:B------:R-:W-:Y:S01]  /*24e0*/  BSSY.RECONVERGENT B0, `(.L_x_68) ;  /* 0x000012f000007945 */ /* 0x000fe20003800200 */
[----:B------:R-:W-:Y:S02]  /*24f0*/  IADD3 R2, PT, PT, R7, UR4, RZ ;  /* 0x0000000407027c10 */ /* 0x000fe4000fffe0ff */
[----:B------:R-:W-:Y:S02]  /*2500*/  MOV R7, R13 ;  /* 0x0000000d00077202 */ /* 0x000fe40000000f00 */
[----:B------:R-:W-:Y:S02]  /*2510*/  IADD3 R8, PT, PT, -R8, RZ, RZ ;  /* 0x000000ff08087210 */ /* 0x000fe40007ffe1ff */
[----:B------:R-:W-:-:S07]  /*2520*/  MOV R9, R2 ;  /* 0x0000000200097202 */ /* 0x000fce0000000f00 */
.L_x_101:
[----:B------:R-:W0:Y:S01]  /*2530*/  LDC.64 R18, c[0x0][0x388] ;  /* 0x0000e200ff127b82 */ /* 0x000e220000000a00 */
[----:B------:R-:W-:-:S07]  /*2540*/  IADD3 R11, PT, PT, R7, 0x3, RZ ;  /* 0x00000003070b7810 */ /* 0x000fce0007ffe0ff */
[----:B------:R-:W1:Y:S01]  /*2550*/  LDC.64 R16, c[0x0][0x398] ;  /* 0x0000e600ff107b82 */ /* 0x000e620000000a00 */
[----:B0-----:R-:W-:-:S05]  /*2560*/  IMAD.WIDE R18, R11, 0x4, R18 ;  /* 0x000000040b127825 */ /* 0x001fca00078e0212 */
[----:B------:R-:W2:Y:S04]  /*2570*/  LDG.E R31, desc[UR6][R18.64+0x4] ;  /* 0x00000406121f7981 */ /* 0x000ea8000c1e1900 */
[----:B------:R-:W3:Y:S04]  /*2580*/  LDG.E R30, desc[UR6][R18.64] ;  /* 0x00000006121e7981 */ /* 0x000ee8000c1e1900 */
[----:B------:R-:W4:Y:S01]  /*2590*/  LDG.E R0, desc[UR6][R18.64+0x8] ;  /* 0x0000080612007981 */ /* 0x000f22000c1e1900 */
[----:B------:R-:W-:-:S05]  /*25a0*/  IADD3 R11, PT, PT, R9, 0x1, RZ ;  /* 0x00000001090b7810 */ /* 0x000fca0007ffe0ff */
[----:B-1----:R-:W-:-:S05]  /*25b0*/  IMAD.WIDE R16, R11, 0x4, R16 ;  /* 0x000000040b107825 */ /* 0x002fca00078e0210 */
        /* <DEDUP_REMOVED lines=10> */
[----:B------:R-:W-:-:S04]  /*2660*/  FFMA R10, R13, R13, R10 ;  /* 0x0000000d0d0a7223 */ /* 0x000fc8000000000a */
[----:B------:R-:W0:Y:S08]  /*2670*/  F2F.F64.F32 R14, R10 ;  /* 0x0000000a000e7310 */ /* 0x000e300000201800 */
[----:B------:R-:W1:Y:S08]  /*2680*/  F2F.F64.F32 R36, R12 ;  /* 0x0000000c00247310 */ /* 0x000e700000201800 */
[----:B0-----:R-:W0:Y:S01]  /*2690*/  MUFU.RCP64H R23, R15 ;  /* 0x0000000f00177308 */ /* 0x001e220000001800 */
[----:B-1----:R-:W-:-:S02]  /*26a0*/  DMUL R36, R36, UR8 ;  /* 0x0000000824247c28 */ /* 0x002fc40008000000 */
[----:B0-----:R-:W-:-:S08]  /*26b0*/  DFMA R20, -R14, R22, 1 ;  /* 0x3ff000000e14742b */ /* 0x001fd00000000116 */
[----:B------:R-:W-:Y:S01]  /*26c0*/  FSETP.GEU.AND P1, PT, |R37|, 6.5827683646048100446e-37, PT ;  /* 0x036000002500780b */ /* 0x000fe20003f2e200 */
        /* <DEDUP_REMOVED lines=12> */
.L_x_70:
[----:B------:R-:W-:Y:S05]  /*2790*/  BSYNC.RECONVERGENT B4 ;  /* 0x0000000000047941 */ /* 0x000fea0003800200 */
.L_x_69:
        /* <DEDUP_REMOVED lines=11> */
.L_x_72:
[----:B-1----:R-:W-:Y:S01]  /*2850*/  FMUL.FTZ R21, R10, R11 ;  /* 0x0000000b0a157220 */ /* 0x002fe20000410000 */
[----:B------:R-:W-:-:S03]  /*2860*/  FMUL.FTZ R0, R11, 0.5 ;  /* 0x3f0000000b007820 */ /* 0x000fc60000410000 */
[----:B0-----:R-:W-:-:S04]  /*2870*/  FFMA R10, -R21, R21, R10 ;  /* 0x00000015150a7223 */ /* 0x001fc8000000010a */
[----:B------:R-:W-:-:S07]  /*2880*/  FFMA R21, R10, R0, R21 ;  /* 0x000000000a157223 */ /* 0x000fce0000000015 */
.L_x_73:
[----:B------:R-:W-:Y:S05]  /*2890*/  BSYNC.RECONVERGENT B2 ;  /* 0x0000000000027941 */ /* 0x000fea0003800200 */
.L_x_71:
        /* <DEDUP_REMOVED lines=9> */
.L_x_75:
[----:B------:R-:W0:Y:S02]  /*2930*/  MUFU.RCP R0, R21 ;  /* 0x0000001500007308 */ /* 0x000e240000001000 */
[----:B0-----:R-:W-:-:S04]  /*2940*/  FFMA R10, R0, R21, -1 ;  /* 0xbf800000000a7423 */ /* 0x001fc80000000015 */
[----:B------:R-:W-:-:S04]  /*2950*/  FADD.FTZ R11, -R10, -RZ ;  /* 0x800000ff0a0b7221 */ /* 0x000fc80000010100 */
[----:B------:R-:W-:-:S07]  /*2960*/  FFMA R0, R0, R11, R0 ;  /* 0x0000000b00007223 */ /* 0x000fce0000000000 */
.L_x_76:
[----:B------:R-:W-:Y:S05]  /*2970*/  BSYNC.RECONVERGENT B4 ;  /* 0x0000000000047941 */ /* 0x000fea0003800200 */
.L_x_74:
        /* <DEDUP_REMOVED lines=30> */
[----:B------:R-:W-:-:S03]  /*2b60*/  FMUL R13, R27, R30 ;  /* 0x0000001e1b0d7220 */ /* 0x000fc60000400000 */
[----:B------:R-:W-:Y:S01]  /*2b70*/  FMUL R0, R27, R0 ;  /* 0x000000001b007220 */ /* 0x000fe20000400000 */
[----:B------:R-:W-:-:S03]  /*2b80*/  FFMA R13, R13, UR10, R32 ;  /* 0x0000000a0d0d7c23 */ /* 0x000fc60008000020 */
[----:B------:R-:W-:Y:S01]  /*2b90*/  FFMA R21, RZ, R15, R39 ;  /* 0x0000000fff157223 */ /* 0x000fe20000000027 */
[----:B------:R-:W-:-:S04]  /*2ba0*/  FFMA R33, R0, UR10, R33 ;  /* 0x0000000a00217c23 */ /* 0x000fc80008000021 */
[----:B------:R-:W-:Y:S01]  /*2bb0*/  FSETP.GT.AND P0, PT, |R21|, 1.469367938527859385e-39, PT ;  /* 0x001000001500780b */ /* 0x000fe20003f04200 */
[----:B------:R-:W-:-:S04]  /*2bc0*/  FMUL R21, R27, R20 ;  /* 0x000000141b157220 */ /* 0x000fc80000400000 */
[----:B------:R-:W-:-:S08]  /*2bd0*/  FFMA R26, R21, UR10, R26 ;  /* 0x0000000a151a7c23 */ /* 0x000fd0000800001a */
[----:B------:R-:W-:Y:S05]  /*2be0*/  @P0 BRA P1, `(.L_x_78) ;  /* 0x0000000000080947 */ /* 0x000fea0000800000 */
[----:B------:R-:W-:-:S07]  /*2bf0*/  MOV R0, 0x2c10 ;  /* 0x00002c1000007802 */ /* 0x000fce0000000f00 */
[----:B------:R-:W-:Y:S05]  /*2c00*/  CALL.REL.NOINC `($__internal_0_$__cuda_sm20_div_rn_f64_full) ;  /* 0x0000001800e87944 */ /* 0x000fea0003c00000 */
.L_x_78:
[----:B------:R-:W-:Y:S05]  /*2c10*/  BSYNC.RECONVERGENT B4 ;  /* 0x0000000000047941 */ /* 0x000fea0003800200 */
.L_x_77:
        /* <DEDUP_REMOVED lines=11> */
.L_x_80:
[----:B-1----:R-:W-:Y:S01]  /*2cd0*/  FMUL.FTZ R21, R42, R15 ;  /* 0x0000000f2a157220 */ /* 0x002fe20000410000 */
[----:B------:R-:W-:-:S03]  /*2ce0*/  FMUL.FTZ R0, R15, 0.5 ;  /* 0x3f0000000f007820 */ /* 0x000fc60000410000 */
[----:B0-----:R-:W-:-:S04]  /*2cf0*/  FFMA R42, -R21, R21, R42 ;  /* 0x00000015152a7223 */ /* 0x001fc8000000012a */
[----:B------:R-:W-:-:S07]  /*2d00*/  FFMA R21, R42, R0, R21 ;  /* 0x000000002a157223 */ /* 0x000fce0000000015 */
.L_x_81:
[----:B------:R-:W-:Y:S05]  /*2d10*/  BSYNC.RECONVERGENT B2 ;  /* 0x0000000000027941 */ /* 0x000fea0003800200 */
.L_x_79:
        /* <DEDUP_REMOVED lines=9> */
.L_x_83:
[----:B------:R-:W0:Y:S02]  /*2db0*/  MUFU.RCP R0, R21 ;  /* 0x0000001500007308 */ /* 0x000e240000001000 */
[----:B0-----:R-:W-:-:S04]  /*2dc0*/  FFMA R14, R0, R21, -1 ;  /* 0xbf800000000e7423 */ /* 0x001fc80000000015 */
[----:B------:R-:W-:-:S04]  /*2dd0*/  FADD.FTZ R25, -R14, -RZ ;  /* 0x800000ff0e197221 */ /* 0x000fc80000010100 */
[----:B------:R-:W-:-:S07]  /*2de0*/  FFMA R25, R0, R25, R0 ;  /* 0x0000001900197223 */ /* 0x000fce0000000000 */
.L_x_84:
[----:B------:R-:W-:Y:S05]  /*2df0*/  BSYNC.RECONVERGENT B4 ;  /* 0x0000000000047941 */ /* 0x000fea0003800200 */
.L_x_82:
        /* <DEDUP_REMOVED lines=10> */
[----:B--2---:R-:W-:-:S04]  /*2ea0*/  FMUL R12, R27, R12 ;  /* 0x0000000c1b0c7220 */ /* 0x004fc80000400000 */
[----:B------:R-:W-:Y:S01]  /*2eb0*/  FFMA R33, R12, UR10, R33 ;  /* 0x0000000a0c217c23 */ /* 0x000fe20008000021 */
[----:B---3--:R-:W-:Y:S01]  /*2ec0*/  FADD R32, -R4, R15 ;  /* 0x0000000f04207221 */ /* 0x008fe20000000100 */
[----:B----4-:R-:W-:-:S03]  /*2ed0*/  FADD R31, -R3, R14 ;  /* 0x0000000e031f7221 */ /* 0x010fc60000000100 */
[----:B------:R-:W-:Y:S01]  /*2ee0*/  FMUL R14, R32, R32 ;  /* 0x00000020200e7220 */ /* 0x000fe20000400000 */
[----:B-----5:R-:W-:-:S03]  /*2ef0*/  FADD R30, -R5, R30 ;  /* 0x0000001e051e7221 */ /* 0x020fc60000000100 */
[----:B------:R-:W-:Y:S01]  /*2f00*/  FFMA R15, R31, R31, R14 ;  /* 0x0000001f1f0f7223 */ /* 0x000fe2000000000e */
[----:B------:R-:W0:Y:S03]  /*2f10*/  F2F.F64.F32 R36, R0 ;  /* 0x0000000000247310 */ /* 0x000e260000201800 */
        /* <DEDUP_REMOVED lines=13> */
[----:B------:R-:W-:Y:S01]  /*2ff0*/  FMUL R20, R11, R25 ;  /* 0x000000190b147220 */ /* 0x000fe20000400000 */
[----:B------:R-:W-:-:S03]  /*3000*/  FMUL R11, R27, R10 ;  /* 0x0000000a1b0b7220 */ /* 0x000fc60000400000 */
[----:B------:R-:W-:Y:S01]  /*3010*/  FMUL R20, R27, R20 ;  /* 0x000000141b147220 */ /* 0x000fe20000400000 */
[----:B------:R-:W-:-:S04]  /*3020*/  FFMA R26, R11, UR10, R26 ;  /* 0x0000000a0b1a7c23 */ /* 0x000fc8000800001a */
[----:B------:R-:W-:Y:S01]  /*3030*/  FFMA R21, RZ, R15, R39 ;  /* 0x0000000fff157223 */ /* 0x000fe20000000027 */
[----:B------:R-:W-:-:S04]  /*3040*/  FFMA R13, R20, UR10, R13 ;  /* 0x0000000a140d7c23 */ /* 0x000fc8000800000d */
[----:B------:R-:W-:-:S13]  /*3050*/  FSETP.GT.AND P0, PT, |R21|, 1.469367938527859385e-39, PT ;  /* 0x001000001500780b */ /* 0x000fda0003f04200 */
[----:B------:R-:W-:Y:S05]  /*3060*/  @P0 BRA P1, `(.L_x_86) ;  /* 0x0000000000080947 */ /* 0x000fea0000800000 */
[----:B------:R-:W-:-:S07]  /*3070*/  MOV R0, 0x3090 ;  /* 0x0000309000007802 */ /* 0x000fce0000000f00 */
[----:B------:R-:W-:Y:S05]  /*3080*/  CALL.REL.NOINC `($__internal_0_$__cuda_sm20_div_rn_f64_full) ;  /* 0x0000001400c87944 */ /* 0x000fea0003c00000 */
.L_x_86:
[----:B------:R-:W-:Y:S05]  /*3090*/  BSYNC.RECONVERGENT B4 ;  /* 0x0000000000047941 */ /* 0x000fea0003800200 */
.L_x_85:
        /* <DEDUP_REMOVED lines=10> */
.L_x_88:
[----:B-1----:R-:W-:Y:S01]  /*3140*/  FMUL.FTZ R23, R42, R11 ;  /* 0x0000000b2a177220 */ /* 0x002fe20000410000 */
[----:B------:R-:W-:-:S03]  /*3150*/  FMUL.FTZ R0, R11, 0.5 ;  /* 0x3f0000000b007820 */ /* 0x000fc60000410000 */
[----:B0-----:R-:W-:-:S04]  /*3160*/  FFMA R42, -R23, R23, R42 ;  /* 0x00000017172a7223 */ /* 0x001fc8000000012a */
[----:B------:R-:W-:-:S07]  /*3170*/  FFMA R23, R42, R0, R23 ;  /* 0x000000002a177223 */ /* 0x000fce0000000017 */
.L_x_89:
[----:B------:R-:W-:Y:S05]  /*3180*/  BSYNC.RECONVERGENT B2 ;  /* 0x0000000000027941 */ /* 0x000fea0003800200 */
.L_x_87:
        /* <DEDUP_REMOVED lines=10> */
.L_x_91:
[----:B------:R-:W0:Y:S02]  /*3230*/  MUFU.RCP R0, R23 ;  /* 0x0000001700007308 */ /* 0x000e240000001000 */
[----:B0-----:R-:W-:-:S04]  /*3240*/  FFMA R10, R0, R23, -1 ;  /* 0xbf800000000a7423 */ /* 0x001fc80000000017 */
[----:B------:R-:W-:-:S04]  /*3250*/  FADD.FTZ R21, -R10, -RZ ;  /* 0x800000ff0a157221 */ /* 0x000fc80000010100 */
[----:B------:R-:W-:-:S07]  /*3260*/  FFMA R21, R0, R21, R0 ;  /* 0x0000001500157223 */ /* 0x000fce0000000000 */
.L_x_92:
[----:B------:R-:W-:Y:S05]  /*3270*/  BSYNC.RECONVERGENT B4 ;  /* 0x0000000000047941 */ /* 0x000fea0003800200 */
.L_x_90:
        /* <DEDUP_REMOVED lines=8> */
[-C--:B------:R-:W-:Y:S01]  /*3300*/  FMUL R32, R32, R21.reuse ;  /* 0x0000001520207220 */ /* 0x080fe20000400000 */
[----:B------:R-:W-:Y:S01]  /*3310*/  FMUL R30, R30, R21 ;  /* 0x000000151e1e7220 */ /* 0x000fe20000400000 */
[----:B------:R-:W-:Y:S01]  /*3320*/  BSSY.RECONVERGENT B4, `(.L_x_93) ;  /* 0x000001f000047945 */ /* 0x000fe20003800200 */
[----:B--2---:R-:W-:-:S02]  /*3330*/  FMUL R0, R27, R0 ;  /* 0x000000001b007220 */ /* 0x004fc40000400000 */
[----:B------:R-:W-:Y:S02]  /*3340*/  FMUL R30, R27, R30 ;  /* 0x0000001e1b1e7220 */ /* 0x000fe40000400000 */
[----:B------:R-:W-:Y:S02]  /*3350*/  FFMA R13, R0, UR10, R13 ;  /* 0x0000000a000d7c23 */ /* 0x000fe4000800000d */
        /* <DEDUP_REMOVED lines=27> */
.L_x_94:
[----:B------:R-:W-:Y:S05]  /*3510*/  BSYNC.RECONVERGENT B4 ;  /* 0x0000000000047941 */ /* 0x000fea0003800200 */
.L_x_93:
        /* <DEDUP_REMOVED lines=11> */
.L_x_96:
[----:B-1----:R-:W-:Y:S01]  /*35d0*/  FMUL.FTZ R21, R42, R15 ;  /* 0x0000000f2a157220 */ /* 0x002fe20000410000 */
[----:B------:R-:W-:-:S03]  /*35e0*/  FMUL.FTZ R0, R15, 0.5 ;  /* 0x3f0000000f007820 */ /* 0x000fc60000410000 */
[----:B0-----:R-:W-:-:S04]  /*35f0*/  FFMA R42, -R21, R21, R42 ;  /* 0x00000015152a7223 */ /* 0x001fc8000000012a */
[----:B------:R-:W-:-:S07]  /*3600*/  FFMA R21, R42, R0, R21 ;  /* 0x000000002a157223 */ /* 0x000fce0000000015 */
.L_x_97:
[----:B------:R-:W-:Y:S05]  /*3610*/  BSYNC.RECONVERGENT B2 ;  /* 0x0000000000027941 */ /* 0x000fea0003800200 */
.L_x_95:
        /* <DEDUP_REMOVED lines=8> */
.L_x_99:
[----:B------:R-:W0:Y:S02]  /*36a0*/  MUFU.RCP R14, R21 ;  /* 0x00000015000e7308 */ /* 0x000e240000001000 */
[----:B0-----:R-:W-:-:S04]  /*36b0*/  FFMA R0, R14, R21, -1 ;  /* 0xbf8000000e007423 */ /* 0x001fc80000000015 */
[----:B------:R-:W-:-:S04]  /*36c0*/  FADD.FTZ R15, -R0, -RZ ;  /* 0x800000ff000f7221 */ /* 0x000fc80000010100 */
[----:B------:R-:W-:-:S07]  /*36d0*/  FFMA R14, R14, R15, R14 ;  /* 0x0000000f0e0e7223 */ /* 0x000fce000000000e */
.L_x_100:
[----:B------:R-:W-:Y:S05]  /*36e0*/  BSYNC.RECONVERGENT B4 ;  /* 0x0000000000047941 */ /* 0x000fea0003800200 */
.L_x_98:
[----:B------:R-:W-:Y:S01]  /*36f0*/  IADD3 R8, PT, PT, R8, 0x4, RZ ;  /* 0x0000000408087810 */ /* 0x000fe20007ffe0ff */
[-C--:B------:R-:W-:Y:S01]  /*3700*/  FMUL R15, R12, R14.reuse ;  /* 0x0000000e0c0f7220 */ /* 0x080fe20000400000 */
[-C--:B------:R-:W-:Y:S01]  /*3710*/  FMUL R11, R11, R14.reuse ;  /* 0x0000000e0b0b7220 */ /* 0x080fe20000400000 */
[----:B------:R-:W-:Y:S01]  /*3720*/  FMUL R17, R10, R14 ;  /* 0x0000000e0a117220 */ /* 0x000fe20000400000 */
[----:B------:R-:W-:Y:S01]  /*3730*/  ISETP.NE.AND P0, PT, R8, RZ, PT ;  /* 0x000000ff0800720c */ /* 0x000fe20003f05270 */
[C---:B--2---:R-:W-:Y:S01]  /*3740*/  FMUL R32, R16.reuse, R15 ;  /* 0x0000000f10207220 */ /* 0x044fe20000400000 */
[C---:B------:R-:W-:Y:S01]  /*3750*/  FMUL R11, R16.reuse, R11 ;  /* 0x0000000b100b7220 */ /* 0x040fe20000400000 */
[----:B------:R-:W-:Y:S01]  /*3760*/  FMUL R16, R16, R17 ;  /* 0x0000001110107220 */ /* 0x000fe20000400000 */
[----:B------:R-:W-:Y:S01]  /*3770*/  IADD3 R9, PT, PT, R9, 0x4, RZ ;  /* 0x0000000409097810 */ /* 0x000fe20007ffe0ff */
[----:B------:R-:W-:Y:S01]  /*3780*/  FFMA R32, R32, UR10, R13 ;  /* 0x0000000a20207c23 */ /* 0x000fe2000800000d */
[----:B------:R-:W-:Y:S01]  /*3790*/  FFMA R26, R11, UR10, R26 ;  /* 0x0000000a0b1a7c23 */ /* 0x000fe2000800001a */
[----:B------:R-:W-:Y:S01]  /*37a0*/  FFMA R33, R16, UR10, R33 ;  /* 0x0000000a10217c23 */ /* 0x000fe20008000021 */
[----:B------:R-:W-:-:S05]  /*37b0*/  IADD3 R7, PT, PT, R7, 0xc, RZ ;  /* 0x0000000c07077810 */ /* 0x000fca0007ffe0ff */
[----:B------:R-:W-:Y:S05]  /*37c0*/  @P0 BRA `(.L_x_101) ;  /* 0xffffffec00580947 */ /* 0x000fea000383ffff */
[----:B------:R-:W-:Y:S05]  /*37d0*/  BSYNC.RECONVERGENT B0 ;  /* 0x0000000000007941 */ /* 0x000fea0003800200 */
.L_x_68:
[----:B------:R-:W-:-:S07]  /*37e0*/  IADD3 R8, PT, PT, R9, 0x1, RZ ;  /* 0x0000000109087810 */ /* 0x000fce0007ffe0ff */
.L_x_67:
[----:B------:R-:W-:Y:S05]  /*37f0*/  BSYNC.RECONVERGENT B1 ;  /* 0x0000000000017941 */ /* 0x000fea0003800200 */
.L_x_66:
        /* <DEDUP_REMOVED lines=8> */
[----:B0-----:R-:W-:-:S05]  /*3880*/  IMAD.WIDE R18, R7, 0x4, R18 ;  /* 0x0000000407127825 */ /* 0x001fca00078e0212 */
[----:B------:R-:W2:Y:S04]  /*3890*/  LDG.E R7, desc[UR6][R18.64+0x4] ;  /* 0x0000040612077981 */ /* 0x000ea8000c1e1900 */
[----:B------:R-:W3:Y:S04]  /*38a0*/  LDG.E R0, desc[UR6][R18.64] ;  /* 0x0000000612007981 */ /* 0x000ee8000c1e1900 */
[----:B------:R-:W4:Y:S01]  /*38b0*/  LDG.E R10, desc[UR6][R18.64+0x8] ;  /* 0x00000806120a7981 */ /* 0x000f22000c1e1900 */
        /* <DEDUP_REMOVED lines=30> */
.L_x_105:
[----:B------:R-:W-:Y:S05]  /*3aa0*/  BSYNC.RECONVERGENT B1 ;  /* 0x0000000000017941 */ /* 0x000fea0003800200 */
.L_x_104:
        /* <DEDUP_REMOVED lines=11> */
.L_x_107:
[----:B-1----:R-:W-:Y:S01]  /*3b60*/  FMUL.FTZ R0, R7, R10 ;  /* 0x0000000a07007220 */ /* 0x002fe20000410000 */
[----:B------:R-:W-:-:S03]  /*3b70*/  FMUL.FTZ R21, R10, 0.5 ;  /* 0x3f0000000a157820 */ /* 0x000fc60000410000 */
[----:B0-----:R-:W-:-:S04]  /*3b80*/  FFMA R7, -R0, R0, R7 ;  /* 0x0000000000077223 */ /* 0x001fc80000000107 */
[----:B------:R-:W-:-:S07]  /*3b90*/  FFMA R21, R7, R21, R0 ;  /* 0x0000001507157223 */ /* 0x000fce0000000000 */
.L_x_108:
[----:B------:R-:W-:Y:S05]  /*3ba0*/  BSYNC.RECONVERGENT B1 ;  /* 0x0000000000017941 */ /* 0x000fea0003800200 */
.L_x_106:
        /* <DEDUP_REMOVED lines=9> */
.L_x_110:
[----:B------:R-:W0:Y:S02]  /*3c40*/  MUFU.RCP R0, R21 ;  /* 0x0000001500007308 */ /* 0x000e240000001000 */
[----:B0-----:R-:W-:-:S04]  /*3c50*/  FFMA R7, R0, R21, -1 ;  /* 0xbf80000000077423 */ /* 0x001fc80000000015 */
[----:B------:R-:W-:-:S04]  /*3c60*/  FADD.FTZ R7, -R7, -RZ ;  /* 0x800000ff07077221 */ /* 0x000fc80000010100 */
[----:B------:R-:W-:-:S07]  /*3c70*/  FFMA R0, R0, R7, R0 ;  /* 0x0000000700007223 */ /* 0x000fce0000000000 */
.L_x_111:
[----:B------:R-:W-:Y:S05]  /*3c80*/  BSYNC.RECONVERGENT B1 ;  /* 0x0000000000017941 */ /* 0x000fea0003800200 */
.L_x_109:
[----:B------:R-:W3:Y:S04]  /*3c90*/  LDG.E R9, desc[UR6][R18.64+0x10] ;  /* 0x0000100612097981 */ /* 0x000ee8000c1e1900 */
[----:B------:R-:W4:Y:S04]  /*3ca0*/  LDG.E R10, desc[UR6][R18.64+0xc] ;  /* 0x00000c06120a7981 */ /* 0x000f28000c1e1900 */
[----:B------:R-:W5:Y:S04]  /*3cb0*/  LDG.E R14, desc[UR6][R18.64+0x14] ;  /* 0x00001406120e7981 */ /* 0x000f68000c1e1900 */
[----:B------:R-:W2:Y:S01]  /*3cc0*/  LDG.E R22, desc[UR6][R16.64+0x4] ;  /* 0x0000040610167981 */ /* 0x000ea2000c1e1900 */
[----:B------:R-:W-:Y:S01]  /*3cd0*/  HFMA2 R20, -RZ, RZ, 0, 5.9604644775390625e-08 ;  /* 0x00000001ff147431 */ /* 0x000fe200000001ff */
[----:B------:R-:W-:Y:S01]  /*3ce0*/  UMOV UR8, 0xd002790d ;  /* 0xd002790d00087882 */ /* 0x000fe20000000000 */
[----:B------:R-:W-:Y:S01]  /*3cf0*/  UMOV UR9, 0x3dd257b4 ;  /* 0x3dd257b400097882 */ /* 0x000fe20000000000 */
[----:B------:R-:W0:Y:S01]  /*3d00*/  LDCU UR5, c[0x0][0x3a0] ;  /* 0x00007400ff0577ac */ /* 0x000e220008000800 */
[----:B------:R-:W-:Y:S01]  /*3d10*/  FMUL R12, R12, R0 ;  /* 0x000000000c0c7220 */ /* 0x000fe20000400000 */
[----:B------:R-:W-:Y:S01]  /*3d20*/  BSSY.RECONVERGENT B1, `(.L_x_112) ;  /* 0x0000021000017945 */ /* 0x000fe20003800200 */
[----:B---3--:R-:W-:Y:S01]  /*3d30*/  FADD R9, -R4, R9 ;  /* 0x0000000904097221 */ /* 0x008fe20000000100 */
[----:B----4-:R-:W-:-:S03]  /*3d40*/  FADD R10, -R3, R10 ;  /* 0x0000000a030a7221 */ /* 0x010fc60000000100 */
[----:B------:R-:W-:Y:S01]  /*3d50*/  FMUL R15, R9, R9 ;  /* 0x00000009090f7220 */ /* 0x000fe20000400000 */
[----:B-----5:R-:W-:-:S03]  /*3d60*/  FADD R7, -R5, R14 ;  /* 0x0000000e05077221 */ /* 0x020fc60000000100 */
[----:B------:R-:W-:Y:S01]  /*3d70*/  FFMA R30, R10, R10, R15 ;  /* 0x0000000a0a1e7223 */ /* 0x000fe2000000000f */
[----:B--2---:R-:W1:Y:S03]  /*3d80*/  F2F.F64.F32 R36, R22 ;  /* 0x0000001600247310 */ /* 0x004e660000201800 */
[----:B------:R-:W-:-:S05]  /*3d90*/  FFMA R30, R7, R7, R30 ;  /* 0x00000007071e7223 */ /* 0x000fca000000001e */
[----:B------:R-:W2:Y:S01]  /*3da0*/  F2F.F64.F32 R14, R30 ;  /* 0x0000001e000e7310 */ /* 0x000ea20000201800 */
[----:B-1----:R-:W-:-:S07]  /*3db0*/  DMUL R36, R36, UR8 ;  /* 0x0000000824247c28 */ /* 0x002fce0008000000 */
[----:B--2---:R-:W1:Y:S03]  /*3dc0*/  MUFU.RCP64H R21, R15 ;  /* 0x0000000f00157308 */ /* 0x004e660000001800 */
[----:B------:R-:W-:Y:S01]  /*3dd0*/  FSETP.GEU.AND P1, PT, |R37|, 6.5827683646048100446e-37, PT ;  /* 0x036000002500780b */ /* 0x000fe20003f2e200 */
        /* <DEDUP_REMOVED lines=13> */
[----:B0-----:R-:W-:-:S03]  /*3eb0*/  FFMA R26, R13, UR5, R26 ;  /* 0x000000050d1a7c23 */ /* 0x001fc6000800001a */
[----:B------:R-:W-:Y:S01]  /*3ec0*/  FFMA R17, RZ, R15, R39 ;  /* 0x0000000fff117223 */ /* 0x000fe20000000027 */
[----:B------:R-:W-:Y:S01]  /*3ed0*/  FFMA R32, R11, UR5, R32 ;  /* 0x000000050b207c23 */ /* 0x000fe20008000020 */
[----:B------:R-:W-:-:S03]  /*3ee0*/  FFMA R33, R0, UR5, R33 ;  /* 0x0000000500217c23 */ /* 0x000fc60008000021 */
[----:B------:R-:W-:-:S13]  /*3ef0*/  FSETP.GT.AND P0, PT, |R17|, 1.469367938527859385e-39, PT ;  /* 0x001000001100780b */ /* 0x000fda0003f04200 */
[----:B------:R-:W-:Y:S05]  /*3f00*/  @P0 BRA P1, `(.L_x_113) ;  /* 0x0000000000080947 */ /* 0x000fea0000800000 */
[----:B------:R-:W-:-:S07]  /*3f10*/  MOV R0, 0x3f30 ;  /* 0x00003f3000007802 */ /* 0x000fce0000000f00 */
[----:B------:R-:W-:Y:S05]  /*3f20*/  CALL.REL.NOINC `($__internal_0_$__cuda_sm20_div_rn_f64_full) ;  /* 0x0000000800207944 */ /* 0x000fea0003c00000 */
.L_x_113:
[----:B------:R-:W-:Y:S05]  /*3f30*/  BSYNC.RECONVERGENT B1 ;  /* 0x0000000000017941 */ /* 0x000fea0003800200 */
.L_x_112:
        /* <DEDUP_REMOVED lines=11> */
.L_x_115:
[----:B-1----:R-:W-:Y:S01]  /*3ff0*/  FMUL.FTZ R21, R30, R13 ;  /* 0x0000000d1e157220 */ /* 0x002fe20000410000 */
[----:B------:R-:W-:-:S03]  /*4000*/  FMUL.FTZ R0, R13, 0.5 ;  /* 0x3f0000000d007820 */ /* 0x000fc60000410000 */
[----:B0-----:R-:W-:-:S04]  /*4010*/  FFMA R30, -R21, R21, R30 ;  /* 0x00000015151e7223 */ /* 0x001fc8000000011e */
[----:B------:R-:W-:-:S07]  /*4020*/  FFMA R21, R30, R0, R21 ;  /* 0x000000001e157223 */ /* 0x000fce0000000015 */
.L_x_116:
[----:B------:R-:W-:Y:S05]  /*4030*/  BSYNC.RECONVERGENT B1 ;  /* 0x0000000000017941 */ /* 0x000fea0003800200 */
.L_x_114:
        /* <DEDUP_REMOVED lines=8> */
.L_x_118:
[----:B------:R-:W0:Y:S02]  /*40c0*/  MUFU.RCP R14, R21 ;  /* 0x00000015000e7308 */ /* 0x000e240000001000 */
[----:B0-----:R-:W-:-:S04]  /*40d0*/  FFMA R0, R14, R21, -1 ;  /* 0xbf8000000e007423 */ /* 0x001fc80000000015 */
[----:B------:R-:W-:-:S04]  /*40e0*/  FADD.FTZ R13, -R0, -RZ ;  /* 0x800000ff000d7221 */ /* 0x000fc80000010100 */
[----:B------:R-:W-:-:S07]  /*40f0*/  FFMA R14, R14, R13, R14 ;  /* 0x0000000d0e0e7223 */ /* 0x000fce000000000e */
.L_x_119:
[----:B------:R-:W-:Y:S05]  /*4100*/  BSYNC.RECONVERGENT B1 ;  /* 0x0000000000017941 */ /* 0x000fea0003800200 */
.L_x_117:
        /* <DEDUP_REMOVED lines=11> */
.L_x_103:
[----:B------:R-:W-:Y:S05]  /*41c0*/  BSYNC.RECONVERGENT B0 ;  /* 0x0000000000007941 */ /* 0x000fea0003800200 */
.L_x_102:
[----:B------:R-:W-:-:S04]  /*41d0*/  LOP3.LUT R6, R6, 0x1, RZ, 0xc0, !PT ;  /* 0x0000000106067812 */ /* 0x000fc800078ec0ff */
[----:B------:R-:W-:-:S13]  /*41e0*/  ISETP.NE.U32.AND P0, PT, R6, 0x1, PT ;  /* 0x000000010600780c */ /* 0x000fda0003f05070 */
[----:B------:R-:W-:Y:S05]  /*41f0*/  @P0 BRA `(.L_x_65) ;  /* 0x0000000400340947 */ /* 0x000fea0003800000 */
[----:B------:R-:W0:Y:S01]  /*4200*/  LDC.64 R10, c[0x0][0x388] ;  /* 0x0000e200ff0a7b82 */ /* 0x000e220000000a00 */
[----:B------:R-:W-:-:S05]  /*4210*/  LEA R7, R8, R8, 0x1 ;  /* 0x0000000808077211 */ /* 0x000fca00078e08ff */
[----:B0-----:R-:W-:Y:S02]  /*4220*/  IMAD.WIDE R10, R7, 0x4, R10 ;  /* 0x00000004070a7825 */ /* 0x001fe400078e020a */
[----:B------:R-:W0:Y:S03]  /*4230*/  LDC.64 R6, c[0x0][0x398] ;  /* 0x0000e600ff067b82 */ /* 0x000e260000000a00 */
[----:B------:R-:W2:Y:S04]  /*4240*/  LDG.E R13, desc[UR6][R10.64+0x4] ;  /* 0x000004060a0d7981 */ /* 0x000ea8000c1e1900 */
[----:B------:R-:W3:Y:S04]  /*4250*/  LDG.E R0, desc[UR6][R10.64] ;  /* 0x000000060a007981 */ /* 0x000ee8000c1e1900 */
[----:B------:R1:W4:Y:S01]  /*4260*/  LDG.E R12, desc[UR6][R10.64+0x8] ;  /* 0x000008060a0c7981 */ /* 0x000322000c1e1900 */
[----:B0-----:R-:W-:-:S05]  /*4270*/  IMAD.WIDE R8, R8, 0x4, R6 ;  /* 0x0000000408087825 */ /* 0x001fca00078e0206 */
[----:B------:R-:W4:Y:S01]  /*4280*/  LDG.E R7, desc[UR6][R8.64] ;  /* 0x0000000608077981 */ /* 0x000f22000c1e1900 */
[----:B-1----:R-:W-:Y:S01]  /*4290*/  HFMA2 R10, -RZ, RZ, 0, 5.9604644775390625e-08 ;  /* 0x00000001ff0a7431 */ /* 0x002fe200000001ff */
        /* <DEDUP_REMOVED lines=27> */
.L_x_121:
[----:B------:R-:W-:Y:S05]  /*4450*/  BSYNC.RECONVERGENT B0 ;  /* 0x0000000000007941 */ /* 0x000fea0003800200 */
.L_x_120:
        /* <DEDUP_REMOVED lines=11> */
.L_x_123:
[----:B-1----:R-:W-:Y:S01]  /*4510*/  FMUL.FTZ R21, R6, R9 ;  /* 0x0000000906157220 */ /* 0x002fe20000410000 */
[----:B------:R-:W-:-:S03]  /*4520*/  FMUL.FTZ R0, R9, 0.5 ;  /* 0x3f00000009007820 */ /* 0x000fc60000410000 */
[----:B0-----:R-:W-:-:S04]  /*4530*/  FFMA R6, -R21, R21, R6 ;  /* 0x0000001515067223 */ /* 0x001fc80000000106 */
[----:B------:R-:W-:-:S07]  /*4540*/  FFMA R21, R6, R0, R21 ;  /* 0x0000000006157223 */ /* 0x000fce0000000015 */
.L_x_124:
[----:B------:R-:W-:Y:S05]  /*4550*/  BSYNC.RECONVERGENT B0 ;  /* 0x0000000000007941 */ /* 0x000fea0003800200 */
.L_x_122:
        /* <DEDUP_REMOVED lines=8> */
.L_x_126:
[----:B------:R-:W0:Y:S02]  /*45e0*/  MUFU.RCP R14, R21 ;  /* 0x00000015000e7308 */ /* 0x000e240000001000 */
[----:B0-----:R-:W-:-:S04]  /*45f0*/  FFMA R0, R14, R21, -1 ;  /* 0xbf8000000e007423 */ /* 0x001fc80000000015 */
[----:B------:R-:W-:-:S04]  /*4600*/  FADD.FTZ R9, -R0, -RZ ;  /* 0x800000ff00097221 */ /* 0x000fc80000010100 */
[----:B------:R-:W-:-:S07]  /*4610*/  FFMA R14, R14, R9, R14 ;  /* 0x000000090e0e7223 */ /* 0x000fce000000000e */
.L_x_127:
[----:B------:R-:W-:Y:S05]  /*4620*/  BSYNC.RECONVERGENT B0 ;  /* 0x0000000000007941 */ /* 0x000fea0003800200 */
.L_x_125:
        /* <DEDUP_REMOVED lines=10> */
.L_x_65:
[----:B------:R-:W-:Y:S05]  /*46d0*/  BSYNC.RECONVERGENT B3 ;  /* 0x0000000000037941 */ /* 0x000fea0003800200 */
.L_x_64:
[----:B-----5:R-:W0:Y:S01]  /*46e0*/  LDC.64 R4, c[0x0][0x390] ;  /* 0x0000e400ff047b82 */ /* 0x020e220000000a00 */
[----:B------:R-:W-:-:S05]  /*46f0*/  LEA R3, R2, R2, 0x1 ;  /* 0x0000000202037211 */ /* 0x000fca00078e08ff */
[----:B0-----:R-:W-:-:S05]  /*4700*/  IMAD.WIDE R2, R3, 0x4, R4 ;  /* 0x0000000403027825 */ /* 0x001fca00078e0204 */
[----:B------:R-:W2:Y:S04]  /*4710*/  LDG.E R5, desc[UR6][R2.64] ;  /* 0x0000000602057981 */ /* 0x000ea8000c1e1900 */
[----:B------:R-:W3:Y:S04]  /*4720*/  LDG.E R7, desc[UR6][R2.64+0x4] ;  /* 0x0000040602077981 */ /* 0x000ee8000c1e1900 */
[----:B------:R-:W4:Y:S01]  /*4730*/  LDG.E R0, desc[UR6][R2.64+0x8] ;  /* 0x0000080602007981 */ /* 0x000f22000c1e1900 */
[----:B--2---:R-:W-:Y:S01]  /*4740*/  FADD R5, R5, R32 ;  /* 0x0000002005057221 */ /* 0x004fe20000000000 */
[----:B---3--:R-:W-:-:S04]  /*4750*/  FADD R7, R7, R26 ;  /* 0x0000001a07077221 */ /* 0x008fc80000000000 */
[----:B------:R-:W-:Y:S01]  /*4760*/  STG.E desc[UR6][R2.64], R5 ;  /* 0x0000000502007986 */ /* 0x000fe2000c101906 */
[----:B----4-:R-:W-:-:S03]  /*4770*/  FADD R33, R0, R33 ;  /* 0x0000002100217221 */ /* 0x010fc60000000000 */
[----:B------:R-:W-:Y:S04]  /*4780*/  STG.E desc[UR6][R2.64+0x4], R7 ;  /* 0x0000040702007986 */ /* 0x000fe8000c101906 */
[----:B------:R-:W-:Y:S01]  /*4790*/  STG.E desc[UR6][R2.64+0x8], R33 ;  /* 0x0000082102007986 */ /* 0x000fe2000c101906 */
[----:B------:R-:W-:Y:S05]  /*47a0*/  EXIT ;  /* 0x000000000000794d */ /* 0x000fea0003800000 */
        .weak           $__internal_0_$__cuda_sm20_div_rn_f64_full
        .type           $__internal_0_$__cuda_sm20_div_rn_f64_full,@function
        .size           $__internal_0_$__cuda_sm20_div_rn_f64_full,($__internal_1_$__cuda_sm20_rcp_rn_f32_slowpath - $__internal_0_$__cuda_sm20_div_rn_f64_full)
$__internal_0_$__cuda_sm20_div_rn_f64_full:
[----:B------:R-:W-:Y:S01]  /*47b0*/  FSETP.GEU.AND P2, PT, |R37|, 1.469367938527859385e-39, PT ;  /* 0x001000002500780b */ /* 0x000fe20003f4e200 */
[----:B------:R-:W-:Y:S01]  /*47c0*/  BSSY.RECONVERGENT B2, `(.L_x_128) ;  /* 0x0000056000027945 */ /* 0x000fe20003800200 */
[C---:B------:R-:W-:Y:S02]  /*47d0*/  FSETP.GEU.AND P0, PT, |R15|.reuse, 1.469367938527859385e-39, PT ;  /* 0x001000000f00780b */ /* 0x040fe40003f0e200 */
[----:B------:R-:W-:Y:S02]  /*47e0*/  LOP3.LUT R34, R15, 0x800fffff, RZ, 0xc0, !PT ;  /* 0x800fffff0f227812 */ /* 0x000fe400078ec0ff */
[----:B------:R-:W-:Y:S02]  /*47f0*/  LOP3.LUT R25, R37, 0x7ff00000, RZ, 0xc0, !PT ;  /* 0x7ff0000025197812 */ /* 0x000fe400078ec0ff */
[----:B------:R-:W-:Y:S02]  /*4800*/  LOP3.LUT R35, R34, 0x3ff00000, RZ, 0xfc, !PT ;  /* 0x3ff0000022237812 */ /* 0x000fe400078efcff */
[----:B------:R-:W-:-:S02]  /*4810*/  MOV R34, R14 ;  /* 0x0000000e00227202 */ /* 0x000fc40000000f00 */
[----:B------:R-:W-:Y:S02]  /*4820*/  MOV R24, 0x1ca00000 ;  /* 0x1ca0000000187802 */ /* 0x000fe40000000f00 */
[C---:B------:R-:W-:Y:S01]  /*4830*/  @!P2 LOP3.LUT R20, R15.reuse, 0x7ff00000, RZ, 0xc0, !PT ;  /* 0x7ff000000f14a812 */ /* 0x040fe200078ec0ff */
[----:B------:R-:W-:Y:S01]  /*4840*/  @!P0 DMUL R34, R14, 8.98846567431157953865e+307 ;  /* 0x7fe000000e228828 */ /* 0x000fe20000000000 */
[----:B------:R-:W-:Y:S02]  /*4850*/  LOP3.LUT R28, R15, 0x7ff00000, RZ, 0xc0, !PT ;  /* 0x7ff000000f1c7812 */ /* 0x000fe400078ec0ff */
[C---:B------:R-:W-:Y:S02]  /*4860*/  @!P2 ISETP.GE.U32.AND P3, PT, R25.reuse, R20, PT ;  /* 0x000000141900a20c */ /* 0x040fe40003f66070 */
[----:B------:R-:W-:Y:S01]  /*4870*/  ISETP.GE.U32.AND P1, PT, R25, R28, PT ;  /* 0x0000001c1900720c */ /* 0x000fe20003f26070 */
[----:B------:R-:W0:Y:S01]  /*4880*/  MUFU.RCP64H R39, R35 ;  /* 0x0000002300277308 */ /* 0x000e220000001800 */
[----:B------:R-:W-:-:S02]  /*4890*/  @!P2 SEL R23, R24, 0x63400000, !P3 ;  /* 0x634000001817a807 */ /* 0x000fc40005800000 */
[----:B------:R-:W-:Y:S02]  /*48a0*/  SEL R21, R24, 0x63400000, !P1 ;  /* 0x6340000018157807 */ /* 0x000fe40004800000 */
[--C-:B------:R-:W-:Y:S02]  /*48b0*/  @!P2 LOP3.LUT R20, R23, 0x80000000, R37.reuse, 0xf8, !PT ;  /* 0x800000001714a812 */ /* 0x100fe400078ef825 */
[----:B------:R-:W-:Y:S02]  /*48c0*/  LOP3.LUT R21, R21, 0x800fffff, R37, 0xf8, !PT ;  /* 0x800fffff15157812 */ /* 0x000fe400078ef825 */
[----:B------:R-:W-:Y:S02]  /*48d0*/  @!P2 LOP3.LUT R23, R20, 0x100000, RZ, 0xfc, !PT ;  /* 0x001000001417a812 */ /* 0x000fe400078efcff */
[----:B------:R-:W-:Y:S02]  /*48e0*/  MOV R20, R36 ;  /* 0x0000002400147202 */ /* 0x000fe40000000f00 */
[----:B------:R-:W-:-:S02]  /*48f0*/  @!P2 MOV R22, RZ ;  /* 0x000000ff0016a202 */ /* 0x000fc40000000f00 */
[----:B------:R-:W-:Y:S02]  /*4900*/  MOV R38, 0x1 ;  /* 0x0000000100267802 */ /* 0x000fe40000000f00 */
[----:B------:R-:W-:Y:S02]  /*4910*/  MOV R27, R25 ;  /* 0x00000019001b7202 */ /* 0x000fe40000000f00 */
[----:B------:R-:W-:Y:S01]  /*4920*/  @!P2 DFMA R20, R20, 2, -R22 ;  /* 0x400000001414a82b */ /* 0x000fe20000000816 */
[----:B------:R-:W-:Y:S01]  /*4930*/  @!P0 LOP3.LUT R28, R35, 0x7ff00000, RZ, 0xc0, !PT ;  /* 0x7ff00000231c8812 */ /* 0x000fe200078ec0ff */
[----:B0-----:R-:W-:-:S08]  /*4940*/  DFMA R22, R38, -R34, 1 ;  /* 0x3ff000002616742b */ /* 0x001fd00000000822 */
[----:B------:R-:W-:Y:S01]  /*4950*/  DFMA R22, R22, R22, R22 ;  /* 0x000000161616722b */ /* 0x000fe20000000016 */
[----:B------:R-:W-:-:S04]  /*4960*/  @!P2 LOP3.LUT R27, R21, 0x7ff00000, RZ, 0xc0, !PT ;  /* 0x7ff00000151ba812 */ /* 0x000fc800078ec0ff */
[----:B------:R-:W-:-:S03]  /*4970*/  IADD3 R29, PT, PT, R27, -0x1, RZ ;  /* 0xffffffff1b1d7810 */ /* 0x000fc60007ffe0ff */
[----:B------:R-:W-:Y:S01]  /*4980*/  DFMA R38, R38, R22, R38 ;  /* 0x000000162626722b */ /* 0x000fe20000000026 */
[----:B------:R-:W-:Y:S02]  /*4990*/  ISETP.GT.U32.AND P0, PT, R29, 0x7feffffe, PT ;  /* 0x7feffffe1d00780c */ /* 0x000fe40003f04070 */
[----:B------:R-:W-:-:S04]  /*49a0*/  IADD3 R29, PT, PT, R28, -0x1, RZ ;  /* 0xffffffff1c1d7810 */ /* 0x000fc80007ffe0ff */
[----:B------:R-:W-:Y:S01]  /*49b0*/  ISETP.GT.U32.OR P0, PT, R29, 0x7feffffe, P0 ;  /* 0x7feffffe1d00780c */ /* 0x000fe20000704470 */
[----:B------:R-:W-:-:S08]  /*49c0*/  DFMA R40, R38, -R34, 1 ;  /* 0x3ff000002628742b */ /* 0x000fd00000000822 */
[----:B------:R-:W-:-:S08]  /*49d0*/  DFMA R40, R38, R40, R38 ;  /* 0x000000282628722b */ /* 0x000fd00000000026 */
[----:B------:R-:W-:-:S08]  /*49e0*/  DMUL R38, R40, R20 ;  /* 0x0000001428267228 */ /* 0x000fd00000000000 */
[----:B------:R-:W-:-:S08]  /*49f0*/  DFMA R22, R38, -R34, R20 ;  /* 0x800000222616722b */ /* 0x000fd00000000014 */
[----:B------:R-:W-:Y:S01]  /*4a00*/  DFMA R22, R40, R22, R38 ;  /* 0x000000162816722b */ /* 0x000fe20000000026 */
[----:B------:R-:W-:Y:S10]  /*4a10*/  @P0 BRA `(.L_x_129) ;  /* 0x00000000006c0947 */ /* 0x000ff40003800000 */
[----:B------:R-:W-:-:S04]  /*4a20*/  LOP3.LUT R28, R15, 0x7ff00000, RZ, 0xc0, !PT ;  /* 0x7ff000000f1c7812 */ /* 0x000fc800078ec0ff */
[CC--:B------:R-:W-:Y:S02]  /*4a30*/  VIADDMNMX R27, R25.reuse, -R28.reuse, 0xb9600000, !PT ;  /* 0xb9600000191b7446 */ /* 0x0c0fe4000780091c */
[----:B------:R-:W-:Y:S02]  /*4a40*/  ISETP.GE.U32.AND P0, PT, R25, R28, PT ;  /* 0x0000001c1900720c */ /* 0x000fe40003f06070 */
[----:B------:R-:W-:Y:S02]  /*4a50*/  VIMNMX R27, PT, PT, R27, 0x46a00000, PT ;  /* 0x46a000001b1b7848 */ /* 0x000fe40003fe0100 */
[----:B------:R-:W-:Y:S02]  /*4a60*/  SEL R24, R24, 0x63400000, !P0 ;  /* 0x6340000018187807 */ /* 0x000fe40004000000 */
[----:B------:R-:W-:Y:S02]  /*4a70*/  MOV R28, RZ ;  /* 0x000000ff001c7202 */ /* 0x000fe40000000f00 */
[----:B------:R-:W-:-:S04]  /*4a80*/  IADD3 R24, PT, PT, -R24, R27, RZ ;  /* 0x0000001b18187210 */ /* 0x000fc80007ffe1ff */
[----:B------:R-:W-:-:S06]  /*4a90*/  IADD3 R29, PT, PT, R24, 0x7fe00000, RZ ;  /* 0x7fe00000181d7810 */ /* 0x000fcc0007ffe0ff */
[----:B------:R-:W-:-:S10]  /*4aa0*/  DMUL R38, R22, R28 ;  /* 0x0000001c16267228 */ /* 0x000fd40000000000 */
[----:B------:R-:W-:-:S13]  /*4ab0*/  FSETP.GTU.AND P0, PT, |R39|, 1.469367938527859385e-39, PT ;  /* 0x001000002700780b */ /* 0x000fda0003f0c200 */
[----:B------:R-:W-:Y:S05]  /*4ac0*/  @P0 BRA `(.L_x_130) ;  /* 0x0000000000940947 */ /* 0x000fea0003800000 */
[----:B------:R-:W-:Y:S01]  /*4ad0*/  DFMA R20, R22, -R34, R20 ;  /* 0x800000221614722b */ /* 0x000fe20000000014 */
[----:B------:R-:W-:-:S09]  /*4ae0*/  MOV R28, RZ ;  /* 0x000000ff001c7202 */ /* 0x000fd20000000f00 */
[C---:B------:R-:W-:Y:S02]  /*4af0*/  FSETP.NEU.AND P0, PT, R21.reuse, RZ, PT ;  /* 0x000000ff1500720b */ /* 0x040fe40003f0d000 */
[----:B------:R-:W-:-:S04]  /*4b00*/  LOP3.LUT R14, R21, 0x80000000, R15, 0x48, !PT ;  /* 0x80000000150e7812 */ /* 0x000fc800078e480f */
[----:B------:R-:W-:-:S07]  /*4b10*/  LOP3.LUT R29, R14, R29, RZ, 0xfc, !PT ;  /* 0x0000001d0e1d7212 */ /* 0x000fce00078efcff */
[----:B------:R-:W-:Y:S05]  /*4b20*/  @!P0 BRA `(.L_x_130) ;  /* 0x00000000007c8947 */ /* 0x000fea0003800000 */
[C---:B------:R-:W-:Y:S02]  /*4b30*/  IADD3 R21, PT, PT, -R24.reuse, RZ, RZ ;  /* 0x000000ff18157210 */ /* 0x040fe40007ffe1ff */
[----:B------:R-:W-:Y:S02]  /*4b40*/  MOV R20, RZ ;  /* 0x000000ff00147202 */ /* 0x000fe40000000f00 */
[----:B------:R-:W-:-:S04]  /*4b50*/  IADD3 R24, PT, PT, -R24, -0x43300000, RZ ;  /* 0xbcd0000018187810 */ /* 0x000fc80007ffe1ff */
[----:B------:R-:W-:Y:S02]  /*4b60*/  DFMA R20, R38, -R20, R22 ;  /* 0x800000142614722b */ /* 0x000fe40000000016 */
[----:B------:R-:W-:-:S08]  /*4b70*/  DMUL.RP R22, R22, R28 ;  /* 0x0000001c16167228 */ /* 0x000fd00000008000 */
[----:B------:R-:W-:Y:S02]  /*4b80*/  FSETP.NEU.AND P0, PT, |R21|, R24, PT ;  /* 0x000000181500720b */ /* 0x000fe40003f0d200 */
[----:B------:R-:W-:Y:S02]  /*4b90*/  LOP3.LUT R15, R23, R14, RZ, 0x3c, !PT ;  /* 0x0000000e170f7212 */ /* 0x000fe400078e3cff */
[----:B------:R-:W-:Y:S02]  /*4ba0*/  FSEL R38, R22, R38, !P0 ;  /* 0x0000002616267208 */ /* 0x000fe40004000000 */
[----:B------:R-:W-:Y:S01]  /*4bb0*/  FSEL R39, R15, R39, !P0 ;  /* 0x000000270f277208 */ /* 0x000fe20004000000 */
[----:B------:R-:W-:Y:S06]  /*4bc0*/  BRA `(.L_x_130) ;  /* 0x0000000000547947 */ /* 0x000fec0003800000 */
.L_x_129:
[----:B------:R-:W-:-:S14]  /*4bd0*/  DSETP.NAN.AND P0, PT, R36, R36, PT ;  /* 0x000000242400722a */ /* 0x000fdc0003f08000 */
[----:B------:R-:W-:Y:S05]  /*4be0*/  @P0 BRA `(.L_x_131) ;  /* 0x0000000000440947 */ /* 0x000fea0003800000 */
[----:B------:R-:W-:-:S14]  /*4bf0*/  DSETP.NAN.AND P0, PT, R14, R14, PT ;  /* 0x0000000e0e00722a */ /* 0x000fdc0003f08000 */
[----:B------:R-:W-:Y:S05]  /*4c00*/  @P0 BRA `(.L_x_132) ;  /* 0x0000000000300947 */ /* 0x000fea0003800000 */
[----:B------:R-:W-:Y:S02]  /*4c10*/  ISETP.NE.AND P0, PT, R27, R28, PT ;  /* 0x0000001c1b00720c */ /* 0x000fe40003f05270 */
[----:B------:R-:W-:Y:S02]  /*4c20*/  MOV R38, 0x0 ;  /* 0x0000000000267802 */ /* 0x000fe40000000f00 */
[----:B------:R-:W-:-:S09]  /*4c30*/  MOV R39, 0xfff80000 ;  /* 0xfff8000000277802 */ /* 0x000fd20000000f00 */
[----:B------:R-:W-:Y:S05]  /*4c40*/  @!P0 BRA `(.L_x_130) ;  /* 0x0000000000348947 */ /* 0x000fea0003800000 */
[----:B------:R-:W-:Y:S02]  /*4c50*/  ISETP.NE.AND P0, PT, R27, 0x7ff00000, PT ;  /* 0x7ff000001b00780c */ /* 0x000fe40003f05270 */
[----:B------:R-:W-:Y:S02]  /*4c60*/  LOP3.LUT R39, R37, 0x80000000, R15, 0x48, !PT ;  /* 0x8000000025277812 */ /* 0x000fe400078e480f */
[----:B------:R-:W-:-:S13]  /*4c70*/  ISETP.EQ.OR P0, PT, R28, RZ, !P0 ;  /* 0x000000ff1c00720c */ /* 0x000fda0004702670 */
[----:B------:R-:W-:Y:S02]  /*4c80*/  @P0 LOP3.LUT R14, R39, 0x7ff00000, RZ, 0xfc, !PT ;  /* 0x7ff00000270e0812 */ /* 0x000fe400078efcff */
[----:B------:R-:W-:Y:S02]  /*4c90*/  @!P0 MOV R38, RZ ;  /* 0x000000ff00268202 */ /* 0x000fe40000000f00 */
[----:B------:R-:W-:Y:S02]  /*4ca0*/  @P0 MOV R38, RZ ;  /* 0x000000ff00260202 */ /* 0x000fe40000000f00 */
[----:B------:R-:W-:Y:S01]  /*4cb0*/  @P0 MOV R39, R14 ;  /* 0x0000000e00270202 */ /* 0x000fe20000000f00 */
[----:B------:R-:W-:Y:S06]  /*4cc0*/  BRA `(.L_x_130) ;  /* 0x0000000000147947 */ /* 0x000fec0003800000 */
.L_x_132:
[----:B------:R-:W-:Y:S02]  /*4cd0*/  LOP3.LUT R39, R15, 0x80000, RZ, 0xfc, !PT ;  /* 0x000800000f277812 */ /* 0x000fe400078efcff */
[----:B------:R-:W-:Y:S01]  /*4ce0*/  MOV R38, R14 ;  /* 0x0000000e00267202 */ /* 0x000fe20000000f00 */
[----:B------:R-:W-:Y:S06]  /*4cf0*/  BRA `(.L_x_130) ;  /* 0x0000000000087947 */ /* 0x000fec0003800000 */
.L_x_131:
[----:B------:R-:W-:Y:S02]  /*4d00*/  LOP3.LUT R39, R37, 0x80000, RZ, 0xfc, !PT ;  /* 0x0008000025277812 */ /* 0x000fe400078efcff */
[----:B------:R-:W-:-:S07]  /*4d10*/  MOV R38, R36 ;  /* 0x0000002400267202 */ /* 0x000fce0000000f00 */
.L_x_130:
[----:B------:R-:W-:Y:S05]  /*4d20*/  BSYNC.RECONVERGENT B2 ;  /* 0x0000000000027941 */ /* 0x000fea0003800200 */
.L_x_128:
[----:B------:R-:W-:Y:S01]  /*4d30*/  HFMA2 R15, -RZ, RZ, 0, 0 ;  /* 0x00000000ff0f7431 */ /* 0x000fe200000001ff */
[----:B------:R-:W-:-:S04]  /*4d40*/  MOV R14, R0 ;  /* 0x00000000000e7202 */ /* 0x000fc80000000f00 */
[----:B------:R-:W-:Y:S05]  /*4d50*/  RET.REL.NODEC R14 `(_Z15update_velocityiPfS_S_f) ;  /* 0xffffffb00ea87950 */ /* 0x000fea0003c3ffff */
        .weak           $__internal_1_$__cuda_sm20_rcp_rn_f32_slowpath
        .type           $__internal_1_$__cuda_sm20_rcp_rn_f32_slowpath,@function
        .size           $__internal_1_$__cuda_sm20_rcp_rn_f32_slowpath,($__internal_2_$__cuda_sm20_sqrt_rn_f32_slowpath - $__internal_1_$__cuda_sm20_rcp_rn_f32_slowpath)
$__internal_1_$__cuda_sm20_rcp_rn_f32_slowpath:
[----:B------:R-:W-:Y:S01]  /*4d60*/  SHF.L.U32 R14, R21, 0x1, RZ ;  /* 0x00000001150e7819 */ /* 0x000fe200000006ff */
[----:B------:R-:W-:Y:S03]  /*4d70*/  BSSY.RECONVERGENT B2, `(.L_x_133) ;  /* 0x0000030000027945 */ /* 0x000fe60003800200 */
[----:B------:R-:W-:-:S04]  /*4d80*/  SHF.R.U32.HI R14, RZ, 0x18, R14 ;  /* 0x00000018ff0e7819 */ /* 0x000fc8000001160e */
[----:B------:R-:W-:-:S13]  /*4d90*/  ISETP.NE.U32.AND P0, PT, R14, RZ, PT ;  /* 0x000000ff0e00720c */ /* 0x000fda0003f05070 */
[----:B------:R-:W-:Y:S05]  /*4da0*/  @P0 BRA `(.L_x_134) ;  /* 0x0000000000280947 */ /* 0x000fea0003800000 */
[----:B------:R-:W-:-:S04]  /*4db0*/  SHF.L.U32 R0, R21, 0x1, RZ ;  /* 0x0000000115007819 */ /* 0x000fc800000006ff */
[----:B------:R-:W-:-:S13]  /*4dc0*/  ISETP.NE.AND P0, PT, R0, RZ, PT ;  /* 0x000000ff0000720c */ /* 0x000fda0003f05270 */
[----:B------:R-:W-:Y:S01]  /*4dd0*/  @P0 FFMA R15, R21, 1.84467440737095516160e+19, RZ ;  /* 0x5f800000150f0823 */ /* 0x000fe200000000ff */
[----:B------:R-:W-:Y:S08]  /*4de0*/  @!P0 MUFU.RCP R14, R21 ;  /* 0x00000015000e8308 */ /* 0x000ff00000001000 */
[----:B------:R-:W0:Y:S02]  /*4df0*/  @P0 MUFU.RCP R0, R15 ;  /* 0x0000000f00000308 */ /* 0x000e240000001000 */
[----:B0-----:R-:W-:-:S04]  /*4e00*/  @P0 FFMA R23, R15, R0, -1 ;  /* 0xbf8000000f170423 */ /* 0x001fc80000000000 */
[----:B------:R-:W-:-:S04]  /*4e10*/  @P0 FADD.FTZ R23, -R23, -RZ ;  /* 0x800000ff17170221 */ /* 0x000fc80000010100 */
[----:B------:R-:W-:-:S04]  /*4e20*/  @P0 FFMA R23, R0, R23, R0 ;  /* 0x0000001700170223 */ /* 0x000fc80000000000 */
[----:B------:R-:W-:Y:S01]  /*4e30*/  @P0 FFMA R14, R23, 1.84467440737095516160e+19, RZ ;  /* 0x5f800000170e0823 */ /* 0x000fe200000000ff */
[----:B------:R-:W-:Y:S06]  /*4e40*/  BRA `(.L_x_135) ;  /* 0x0000000000887947 */ /* 0x000fec0003800000 */
.L_x_134:
[----:B------:R-:W-:-:S04]  /*4e50*/  IADD3 R0, PT, PT, R14, -0xfd, RZ ;  /* 0xffffff030e007810 */ /* 0x000fc80007ffe0ff */
[----:B------:R-:W-:-:S13]  /*4e60*/  ISETP.GT.U32.AND P0, PT, R0, 0x1, PT ;  /* 0x000000010000780c */ /* 0x000fda0003f04070 */
[----:B------:R-:W-:Y:S05]  /*4e70*/  @P0 BRA `(.L_x_136) ;  /* 0x0000000000780947 */ /* 0x000fea0003800000 */
[----:B------:R-:W-:Y:S02]  /*4e80*/  LOP3.LUT R24, R21, 0x7fffff, RZ, 0xc0, !PT ;  /* 0x007fffff15187812 */ /* 0x000fe400078ec0ff */
[----:B------:R-:W-:Y:S02]  /*4e90*/  MOV R15, 0x3 ;  /* 0x00000003000f7802 */ /* 0x000fe40000000f00 */
[----:B------:R-:W-:Y:S02]  /*4ea0*/  LOP3.LUT R24, R24, 0x3f800000, RZ, 0xfc, !PT ;  /* 0x3f80000018187812 */ /* 0x000fe400078efcff */
[----:B------:R-:W-:Y:S02]  /*4eb0*/  SHF.L.U32 R15, R15, R0, RZ ;  /* 0x000000000f0f7219 */ /* 0x000fe400000006ff */
[----:B------:R-:W0:Y:S01]  /*4ec0*/  MUFU.RCP R23, R24 ;  /* 0x0000001800177308 */ /* 0x000e220000001000 */
[----:B------:R-:W-:Y:S01]  /*4ed0*/  IADD3 R14, PT, PT, R14, -0xfc, RZ ;  /* 0xffffff040e0e7810 */ /* 0x000fe20007ffe0ff */
[----:B0-----:R-:W-:-:S04]  /*4ee0*/  FFMA R22, R24, R23, -1 ;  /* 0xbf80000018167423 */ /* 0x001fc80000000017 */
[----:B------:R-:W-:-:S04]  /*4ef0*/  FADD.FTZ R22, -R22, -RZ ;  /* 0x800000ff16167221 */ /* 0x000fc80000010100 */
[CCC-:B------:R-:W-:Y:S01]  /*4f00*/  FFMA.RM R25, R23.reuse, R22.reuse, R23.reuse ;  /* 0x0000001617197223 */ /* 0x1c0fe20000004017 */
[----:B------:R-:W-:-:S04]  /*4f10*/  FFMA.RP R22, R23, R22, R23 ;  /* 0x0000001617167223 */ /* 0x000fc80000008017 */
[C---:B------:R-:W-:Y:S02]  /*4f20*/  LOP3.LUT R23, R25.reuse, 0x7fffff, RZ, 0xc0, !PT ;  /* 0x007fffff19177812 */ /* 0x040fe400078ec0ff */
[----:B------:R-:W-:Y:S02]  /*4f30*/  FSETP.NEU.FTZ.AND P0, PT, R25, R22, PT ;  /* 0x000000161900720b */ /* 0x000fe40003f1d000 */
[----:B------:R-:W-:Y:S02]  /*4f40*/  LOP3.LUT R23, R23, 0x800000, RZ, 0xfc, !PT ;  /* 0x0080000017177812 */ /* 0x000fe400078efcff */
[----:B------:R-:W-:Y:S02]  /*4f50*/  SEL R22, RZ, 0xffffffff, !P0 ;  /* 0xffffffffff167807 */ /* 0x000fe40004000000 */
[----:B------:R-:W-:Y:S02]  /*4f60*/  LOP3.LUT R15, R15, R23, RZ, 0xc0, !PT ;  /* 0x000000170f0f7212 */ /* 0x000fe400078ec0ff */
[----:B------:R-:W-:-:S02]  /*4f70*/  IADD3 R22, PT, PT, -R22, RZ, RZ ;  /* 0x000000ff16167210 */ /* 0x000fc40007ffe1ff */
[-C--:B------:R-:W-:Y:S02]  /*4f80*/  SHF.R.U32.HI R15, RZ, R0.reuse, R15 ;  /* 0x00000000ff0f7219 */ /* 0x080fe4000001160f */
[--C-:B------:R-:W-:Y:S02]  /*4f90*/  LOP3.LUT P1, RZ, R22, R0, R23.reuse, 0xf8, !PT ;  /* 0x0000000016ff7212 */ /* 0x100fe4000782f817 */
[C---:B------:R-:W-:Y:S02]  /*4fa0*/  LOP3.LUT P0, RZ, R15.reuse, 0x1, RZ, 0xc0, !PT ;  /* 0x000000010fff7812 */ /* 0x040fe4000780c0ff */
[----:B------:R-:W-:Y:S02]  /*4fb0*/  LOP3.LUT P2, RZ, R15, 0x2, RZ, 0xc0, !PT ;  /* 0x000000020fff7812 */ /* 0x000fe4000784c0ff */
[----:B------:R-:W-:Y:S02]  /*4fc0*/  SHF.R.U32.HI R14, RZ, R14, R23 ;  /* 0x0000000eff0e7219 */ /* 0x000fe40000011617 */
[----:B------:R-:W-:-:S02]  /*4fd0*/  PLOP3.LUT P0, PT, P0, P1, P2, 0xe0, 0x0 ;  /* 0x000000000000781c */ /* 0x000fc40000703c20 */
[----:B------:R-:W-:Y:S02]  /*4fe0*/  LOP3.LUT P1, RZ, R21, 0x7fffff, RZ, 0xc0, !PT ;  /* 0x007fffff15ff7812 */ /* 0x000fe4000782c0ff */
[----:B------:R-:W-:-:S04]  /*4ff0*/  SEL R0, RZ, 0x1, !P0 ;  /* 0x00000001ff007807 */ /* 0x000fc80004000000 */
[----:B------:R-:W-:-:S04]  /*5000*/  IADD3 R0, PT, PT, -R0, RZ, RZ ;  /* 0x000000ff00007210 */ /* 0x000fc80007ffe1ff */
[----:B------:R-:W-:-:S13]  /*5010*/  ISETP.GE.AND P0, PT, R0, RZ, PT ;  /* 0x000000ff0000720c */ /* 0x000fda0003f06270 */
[----:B------:R-:W-:-:S04]  /*5020*/  @!P0 IADD3 R14, PT, PT, R14, 0x1, RZ ;  /* 0x000000010e0e8810 */ /* 0x000fc80007ffe0ff */
[----:B------:R-:W-:-:S04]  /*5030*/  @!P1 SHF.L.U32 R14, R14, 0x1, RZ ;  /* 0x000000010e0e9819 */ /* 0x000fc800000006ff */
[----:B------:R-:W-:Y:S01]  /*5040*/  LOP3.LUT R14, R14, 0x80000000, R21, 0xf8, !PT ;  /* 0x800000000e0e7812 */ /* 0x000fe200078ef815 */
[----:B------:R-:W-:Y:S06]  /*5050*/  BRA `(.L_x_135) ;  /* 0x0000000000047947 */ /* 0x000fec0003800000 */
.L_x_136:
[----:B------:R0:W1:Y:S02]  /*5060*/  MUFU.RCP R14, R21 ;  /* 0x00000015000e7308 */ /* 0x0000640000001000 */
.L_x_135:
[----:B------:R-:W-:Y:S05]  /*5070*/  BSYNC.RECONVERGENT B2 ;  /* 0x0000000000027941 */ /* 0x000fea0003800200 */
.L_x_133:
[----:B0-----:R-:W-:-:S04]  /*5080*/  HFMA2 R21, -RZ, RZ, 0, 0 ;  /* 0x00000000ff157431 */ /* 0x001fc800000001ff */
[----:B-1----:R-:W-:Y:S05]  /*5090*/  RET.REL.NODEC R20 `(_Z15update_velocityiPfS_S_f) ;  /* 0xffffffac14d87950 */ /* 0x002fea0003c3ffff */
        .weak           $__internal_2_$__cuda_sm20_sqrt_rn_f32_slowpath
        .type           $__internal_2_$__cuda_sm20_sqrt_rn_f32_slowpath,@function
        .size           $__internal_2_$__cuda_sm20_sqrt_rn_f32_slowpath,(.L_x_141 - $__internal_2_$__cuda_sm20_sqrt_rn_f32_slowpath)
$__internal_2_$__cuda_sm20_sqrt_rn_f32_slowpath:
[----:B------:R-:W-:-:S13]  /*50a0*/  LOP3.LUT P0, RZ, R14, 0x7fffffff, RZ, 0xc0, !PT ;  /* 0x7fffffff0eff7812 */ /* 0x000fda000780c0ff */
[----:B------:R-:W-:Y:S01]  /*50b0*/  @!P0 MOV R23, R14 ;  /* 0x0000000e00178202 */ /* 0x000fe20000000f00 */
[----:B------:R-:W-:Y:S06]  /*50c0*/  @!P0 BRA `(.L_x_137) ;  /* 0x0000000000408947 */ /* 0x000fec0003800000 */
[----:B------:R-:W-:-:S13]  /*50d0*/  FSETP.GEU.FTZ.AND P0, PT, R14, RZ, PT ;  /* 0x000000ff0e00720b */ /* 0x000fda0003f1e000 */
[----:B------:R-:W-:Y:S01]  /*50e0*/  @!P0 MOV R23, 0x7fffffff ;  /* 0x7fffffff00178802 */ /* 0x000fe20000000f00 */
[----:B------:R-:W-:Y:S06]  /*50f0*/  @!P0 BRA `(.L_x_137) ;  /* 0x0000000000348947 */ /* 0x000fec0003800000 */
[----:B------:R-:W-:-:S13]  /*5100*/  FSETP.GTU.FTZ.AND P0, PT, |R14|, +INF , PT ;  /* 0x7f8000000e00780b */ /* 0x000fda0003f1c200 */
[----:B------:R-:W-:Y:S01]  /*5110*/  @P0 FADD.FTZ R23, R14, 1 ;  /* 0x3f8000000e170421 */ /* 0x000fe20000010000 */
[----:B------:R-:W-:Y:S06]  /*5120*/  @P0 BRA `(.L_x_137) ;  /* 0x0000000000280947 */ /* 0x000fec0003800000 */
[----:B------:R-:W-:-:S13]  /*5130*/  FSETP.NEU.FTZ.AND P0, PT, |R14|, +INF , PT ;  /* 0x7f8000000e00780b */ /* 0x000fda0003f1d200 */
[----:B------:R-:W-:Y:S01]  /*5140*/  @P0 FFMA R22, R14, 1.84467440737095516160e+19, RZ ;  /* 0x5f8000000e160823 */ /* 0x000fe200000000ff */
[----:B------:R-:W-:-:S03]  /*5150*/  @!P0 MOV R23, R14 ;  /* 0x0000000e00178202 */ /* 0x000fc60000000f00 */
[----:B------:R-:W0:Y:S02]  /*5160*/  @P0 MUFU.RSQ R15, R22 ;  /* 0x00000016000f0308 */ /* 0x000e240000001400 */
[----:B0-----:R-:W-:Y:S01]  /*5170*/  @P0 FMUL.FTZ R21, R22, R15 ;  /* 0x0000000f16150220 */ /* 0x001fe20000410000 */
[----:B------:R-:W-:-:S03]  /*5180*/  @P0 FMUL.FTZ R15, R15, 0.5 ;  /* 0x3f0000000f0f0820 */ /* 0x000fc60000410000 */
[----:B------:R-:W-:-:S04]  /*5190*/  @P0 FADD.FTZ R20, -R21, -RZ ;  /* 0x800000ff15140221 */ /* 0x000fc80000010100 */
[----:B------:R-:W-:-:S04]  /*51a0*/  @P0 FFMA R20, R21, R20, R22 ;  /* 0x0000001415140223 */ /* 0x000fc80000000016 */
[----:B------:R-:W-:-:S04]  /*51b0*/  @P0 FFMA R15, R20, R15, R21 ;  /* 0x0000000f140f0223 */ /* 0x000fc80000000015 */
[----:B------:R-:W-:-:S07]  /*51c0*/  @P0 FMUL.FTZ R23, R15, 2.3283064365386962891e-10 ;  /* 0x2f8000000f170820 */ /* 0x000fce0000410000 */
.L_x_137:
[----:B------:R-:W-:Y:S01]  /*51d0*/  HFMA2 R15, -RZ, RZ, 0, 0 ;  /* 0x00000000ff0f7431 */ /* 0x000fe200000001ff */
[----:B------:R-:W-:-:S04]  /*51e0*/  MOV R14, R0 ;  /* 0x00000000000e7202 */ /* 0x000fc80000000f00 */
[----:B------:R-:W-:Y:S05]  /*51f0*/  RET.REL.NODEC R14 `(_Z15update_velocityiPfS_S_f) ;  /* 0xffffffac0e807950 */ /* 0x000fea0003c3ffff */
.L_x_138:
        /* <DEDUP_REMOVED lines=16> */
.L_x_141:


//--------------------- .nv.shared.reserved.0     --------------------------
	.section	.nv.shared.reserved.0,"aw",@nobits
	.weak		__nv_reservedSMEM_offset_0_alias
	.size		__nv_reservedSMEM_offset_0_alias, 0, 64
	.other		__nv_reservedSMEM_offset_0_alias,@"STO_CUDA_RESERVED_SHARED STV_DEFAULT"
__nv_reservedSMEM_offset_0_alias:
	.zero		0
	.zero		64


//--------------------- .nv.constant0._Z15update_positioniPfS_f --------------------------
	.section	.nv.constant0._Z15update_positioniPfS_f,"a",@progbits
	.sectionflags	@""
	.align	4
.nv.constant0._Z15update_positioniPfS_f:
	.zero		924


//--------------------- .nv.constant0._Z15update_velocityiPfS_S_f --------------------------
	.section	.nv.constant0._Z15update_velocityiPfS_S_f,"a",@progbits
	.sectionflags	@""
	.align	4
.nv.constant0._Z15update_velocityiPfS_S_f:
	.zero		932


//--------------------- SYMBOLS --------------------------

	.type		.nv.reservedSmem.offset0,@object
	.size		.nv.reservedSmem.offset0,0x4
